// auto-generated by cutlass_sweep.gemm — config: {"arch": "sm_90", "cluster_m": 4, "cluster_n": 4, "dtype": "e4m3", "dtype_b": "e4m3", "layout": "nt", "stages": 0, "tile_k": 32, "tile_m": 256, "tile_n": 256}
#include "cutlass/cutlass.h"
#include "cutlass/gemm/collective/collective_builder.hpp"
#include "cutlass/gemm/device/gemm_universal_adapter.h"
#include "cutlass/gemm/kernel/gemm_universal.hpp"
#include "cutlass/epilogue/collective/collective_builder.hpp"

using ElemA = cutlass::float_e4m3_t;
using ElemB = cutlass::float_e4m3_t;
using ElemCD = cutlass::float_e4m3_t;
using Acc  = float;
using TileShape    = cute::Shape<cute::_256, cute::_256, cute::_32>;
using ClusterShape = cute::Shape<cute::_4, cute::_4, cute::_1>;

using CollectiveEpilogue = typename cutlass::epilogue::collective::CollectiveBuilder<
    cutlass::arch::Sm90, cutlass::arch::OpClassTensorOp,
    TileShape, ClusterShape,
    cutlass::epilogue::collective::EpilogueTileAuto,
    Acc, Acc,
    ElemCD, cutlass::layout::RowMajor, 128 / cutlass::sizeof_bits<ElemCD>::value,
    ElemCD, cutlass::layout::RowMajor, 128 / cutlass::sizeof_bits<ElemCD>::value,
    cutlass::epilogue::collective::EpilogueScheduleAuto
  >::CollectiveOp;

using CollectiveMainloop = typename cutlass::gemm::collective::CollectiveBuilder<
    cutlass::arch::Sm90, cutlass::arch::OpClassTensorOp,
    ElemA, cutlass::layout::RowMajor, 128 / cutlass::sizeof_bits<ElemA>::value,
    ElemB, cutlass::layout::ColumnMajor, 128 / cutlass::sizeof_bits<ElemB>::value,
    Acc,
    TileShape, ClusterShape,
    cutlass::gemm::collective::StageCountAutoCarveout<static_cast<int>(sizeof(typename CollectiveEpilogue::SharedStorage))>,
    cutlass::gemm::collective::KernelScheduleAuto
  >::CollectiveOp;

using GemmKernel = cutlass::gemm::kernel::GemmUniversal<
    cute::Shape<int,int,int,int>,
    CollectiveMainloop,
    CollectiveEpilogue
>;
using Gemm = cutlass::gemm::device::GemmUniversalAdapter<GemmKernel>;

// Force the device kernel symbol into the cubin without needing a host main.
auto* _anchor = &cutlass::device_kernel<GemmKernel>;


// ===== COMPILED SASS (sm_90a) =====

	.target	sm_90a

	.elftype	@"ET_EXEC"


//--------------------- .note.nv.tkinfo           --------------------------
	.section	.note.nv.tkinfo,"",@"SHT_NOTE"
	.sectionflags	@"SHF_NOTE_NV_TKINFO"
	.tkinfo
        /*0018*/ 	.word	0x00000002
        /*0030*/ 	.string	""
        /*0030*/ 	.string	"ptxas"
        /*0030*/ 	.string	"Cuda compilation tools, release 13.0, V13.0.88"
        /*0030*/ 	.string	"Build cuda_13.0.r13.0/compiler.36424714_0"
        /*0030*/ 	.string	"-arch sm_90a -m 64 "



//--------------------- .note.nv.cuinfo           --------------------------
	.section	.note.nv.cuinfo,"",@"SHT_NOTE"
	.sectionflags	@"SHF_NOTE_NV_CUINFO"
        /*0018*/ 	.short	0x0002
        /*001a*/ 	.short	0x005a
        /*001c*/ 	.short	0x0082
	.zero		2


//--------------------- .nv.info                  --------------------------
	.section	.nv.info,"",@"SHT_CUDA_INFO"
	.align	4


	//----- nvinfo : EIATTR_REGCOUNT
	.align		4
        /*0000*/ 	.byte	0x04, 0x2f
        /*0002*/ 	.short	(.L_12 - .L_11)
	.align		4
.L_11:
        /*0004*/ 	.word	index@(_ZN7cutlass13device_kernelINS_4gemm6kernel13GemmUniversalIN4cute5tupleIJiiiiEEENS1_10collective13CollectiveMmaINS1_37MainloopSm90TmaGmmaWarpSpecializedFP8ILi14ENS5_IJNS4_1CILi4EEESB_NSA_ILi1EEEEEENS1_35KernelTmaWarpSpecializedCooperativeEEENS5_IJNSA_ILi256EEESG_NSA_ILi32EEEEEENS_12float_e4m3_tENS5_IJlSC_lEEESJ_SK_NS4_8TiledMMAINS4_8MMA_AtomIJNS4_4SM904GMMA31MMA_64x256x32_F32E4M3E4M3_SS_TNILNSO_7ScaleInE1ELSQ_1EEEEEENS4_6LayoutINS5_IJNSA_ILi2EEESC_SC_EEENS5_IJSC_NSA_ILi0EEESW_EEEEENS5_IJNS4_10UnderscoreESZ_SZ_EEEEENS4_23SM90_TMA_LOAD_MULTICASTENS4_14ComposedLayoutINS4_7SwizzleILi1ELi4ELi3EEENS4_18smem_ptr_flag_bitsILi8EEENST_INS5_IJNSA_ILi8EEESH_EEENS5_IJSH_SC_EEEEEEEvNS4_8identityES12_S1C_vS1D_EENS_8epilogue10collective6detail29Sm90TmaWarpSpecializedAdapterINS1G_15DefaultEpilogueISJ_SK_SK_NS1F_6thread17LinearCombinationISJ_Li1EffLNS1K_9ScaleType4KindE0ELNS_15FloatRoundStyleE2ESJ_EENS1_15EpilogueDefaultEEEEEvvEEEEvNT_6ParamsE)
        /*0008*/ 	.word	0x000000a8


	//----- nvinfo : EIATTR_FRAME_SIZE
	.align		4
.L_12:
        /*000c*/ 	.byte	0x04, 0x11
        /*000e*/ 	.short	(.L_14 - .L_13)
	.align		4
.L_13:
        /*0010*/ 	.word	index@(_ZN7cutlass13device_kernelINS_4gemm6kernel13GemmUniversalIN4cute5tupleIJiiiiEEENS1_10collective13CollectiveMmaINS1_37MainloopSm90TmaGmmaWarpSpecializedFP8ILi14ENS5_IJNS4_1CILi4EEESB_NSA_ILi1EEEEEENS1_35KernelTmaWarpSpecializedCooperativeEEENS5_IJNSA_ILi256EEESG_NSA_ILi32EEEEEENS_12float_e4m3_tENS5_IJlSC_lEEESJ_SK_NS4_8TiledMMAINS4_8MMA_AtomIJNS4_4SM904GMMA31MMA_64x256x32_F32E4M3E4M3_SS_TNILNSO_7ScaleInE1ELSQ_1EEEEEENS4_6LayoutINS5_IJNSA_ILi2EEESC_SC_EEENS5_IJSC_NSA_ILi0EEESW_EEEEENS5_IJNS4_10UnderscoreESZ_SZ_EEEEENS4_23SM90_TMA_LOAD_MULTICASTENS4_14ComposedLayoutINS4_7SwizzleILi1ELi4ELi3EEENS4_18smem_ptr_flag_bitsILi8EEENST_INS5_IJNSA_ILi8EEESH_EEENS5_IJSH_SC_EEEEEEEvNS4_8identityES12_S1C_vS1D_EENS_8epilogue10collective6detail29Sm90TmaWarpSpecializedAdapterINS1G_15DefaultEpilogueISJ_SK_SK_NS1F_6thread17LinearCombinationISJ_Li1EffLNS1K_9ScaleType4KindE0ELNS_15FloatRoundStyleE2ESJ_EENS1_15EpilogueDefaultEEEEEvvEEEEvNT_6ParamsE)
        /*0014*/ 	.word	0x00000678


	//----- nvinfo : EIATTR_MIN_STACK_SIZE
	.align		4
.L_14:
        /*0018*/ 	.byte	0x04, 0x12
        /*001a*/ 	.short	(.L_16 - .L_15)
	.align		4
.L_15:
        /*001c*/ 	.word	index@(_ZN7cutlass13device_kernelINS_4gemm6kernel13GemmUniversalIN4cute5tupleIJiiiiEEENS1_10collective13CollectiveMmaINS1_37MainloopSm90TmaGmmaWarpSpecializedFP8ILi14ENS5_IJNS4_1CILi4EEESB_NSA_ILi1EEEEEENS1_35KernelTmaWarpSpecializedCooperativeEEENS5_IJNSA_ILi256EEESG_NSA_ILi32EEEEEENS_12float_e4m3_tENS5_IJlSC_lEEESJ_SK_NS4_8TiledMMAINS4_8MMA_AtomIJNS4_4SM904GMMA31MMA_64x256x32_F32E4M3E4M3_SS_TNILNSO_7ScaleInE1ELSQ_1EEEEEENS4_6LayoutINS5_IJNSA_ILi2EEESC_SC_EEENS5_IJSC_NSA_ILi0EEESW_EEEEENS5_IJNS4_10UnderscoreESZ_SZ_EEEEENS4_23SM90_TMA_LOAD_MULTICASTENS4_14ComposedLayoutINS4_7SwizzleILi1ELi4ELi3EEENS4_18smem_ptr_flag_bitsILi8EEENST_INS5_IJNSA_ILi8EEESH_EEENS5_IJSH_SC_EEEEEEEvNS4_8identityES12_S1C_vS1D_EENS_8epilogue10collective6detail29Sm90TmaWarpSpecializedAdapterINS1G_15DefaultEpilogueISJ_SK_SK_NS1F_6thread17LinearCombinationISJ_Li1EffLNS1K_9ScaleType4KindE0ELNS_15FloatRoundStyleE2ESJ_EENS1_15EpilogueDefaultEEEEEvvEEEEvNT_6ParamsE)
        /*0020*/ 	.word	0x00000678
.L_16:


//--------------------- .nv.compat                --------------------------
	.section	.nv.compat,"",@"SHT_CUDA_COMPAT_INFO"
	.align	4
        /*0000*/ 	.byte	0x02, 0x09, 0x01, 0x00, 0x02, 0x02, 0x04, 0x00, 0x02, 0x05, 0x05, 0x00, 0x03, 0x07, 0x01, 0x01
        /*0010*/ 	.byte	0x02, 0x03, 0x01, 0x00, 0x02, 0x06, 0x01, 0x00, 0x04, 0x0b, 0x08, 0x00, 0x00, 0x00, 0x00, 0x00
        /*0020*/ 	.byte	0x00, 0x00, 0x00, 0x00


//--------------------- .nv.info._ZN7cutlass13device_kernelINS_4gemm6kernel13GemmUniversalIN4cute5tupleIJiiiiEEENS1_10collective13CollectiveMmaINS1_37MainloopSm90TmaGmmaWarpSpecializedFP8ILi14ENS5_IJNS4_1CILi4EEESB_NSA_ILi1EEEEEENS1_35KernelTmaWarpSpecializedCooperativeEEENS5_IJNSA_ILi256EEESG_NSA_ILi32EEEEEENS_12float_e4m3_tENS5_IJlSC_lEEESJ_SK_NS4_8TiledMMAINS4_8MMA_AtomIJNS4_4SM904GMMA31MMA_64x256x32_F32E4M3E4M3_SS_TNILNSO_7ScaleInE1ELSQ_1EEEEEENS4_6LayoutINS5_IJNSA_ILi2EEESC_SC_EEENS5_IJSC_NSA_ILi0EEESW_EEEEENS5_IJNS4_10UnderscoreESZ_SZ_EEEEENS4_23SM90_TMA_LOAD_MULTICASTENS4_14ComposedLayoutINS4_7SwizzleILi1ELi4ELi3EEENS4_18smem_ptr_flag_bitsILi8EEENST_INS5_IJNSA_ILi8EEESH_EEENS5_IJSH_SC_EEEEEEEvNS4_8identityES12_S1C_vS1D_EENS_8epilogue10collective6detail29Sm90TmaWarpSpecializedAdapterINS1G_15DefaultEpilogueISJ_SK_SK_NS1F_6thread17LinearCombinationISJ_Li1EffLNS1K_9ScaleType4KindE0ELNS_15FloatRoundStyleE2ESJ_EENS1_15EpilogueDefaultEEEEEvvEEEEvNT_6ParamsE --------------------------
	.section	.nv.info._ZN7cutlass13device_kernelINS_4gemm6kernel13GemmUniversalIN4cute5tupleIJiiiiEEENS1_10collective13CollectiveMmaINS1_37MainloopSm90TmaGmmaWarpSpecializedFP8ILi14ENS5_IJNS4_1CILi4EEESB_NSA_ILi1EEEEEENS1_35KernelTmaWarpSpecializedCooperativeEEENS5_IJNSA_ILi256EEESG_NSA_ILi32EEEEEENS_12float_e4m3_tENS5_IJlSC_lEEESJ_SK_NS4_8TiledMMAINS4_8MMA_AtomIJNS4_4SM904GMMA31MMA_64x256x32_F32E4M3E4M3_SS_TNILNSO_7ScaleInE1ELSQ_1EEEEEENS4_6LayoutINS5_IJNSA_ILi2EEESC_SC_EEENS5_IJSC_NSA_ILi0EEESW_EEEEENS5_IJNS4_10UnderscoreESZ_SZ_EEEEENS4_23SM90_TMA_LOAD_MULTICASTENS4_14ComposedLayoutINS4_7SwizzleILi1ELi4ELi3EEENS4_18smem_ptr_flag_bitsILi8EEENST_INS5_IJNSA_ILi8EEESH_EEENS5_IJSH_SC_EEEEEEEvNS4_8identityES12_S1C_vS1D_EENS_8epilogue10collective6detail29Sm90TmaWarpSpecializedAdapterINS1G_15DefaultEpilogueISJ_SK_SK_NS1F_6thread17LinearCombinationISJ_Li1EffLNS1K_9ScaleType4KindE0ELNS_15FloatRoundStyleE2ESJ_EENS1_15EpilogueDefaultEEEEEvvEEEEvNT_6ParamsE,"",@"SHT_CUDA_INFO"
	.sectionflags	@""
	.align	4


	//----- nvinfo : EIATTR_CUDA_API_VERSION
	.align		4
        /*0000*/ 	.byte	0x04, 0x37
        /*0002*/ 	.short	(.L_18 - .L_17)
.L_17:
        /*0004*/ 	.word	0x00000082


	//----- nvinfo : EIATTR_KPARAM_INFO
	.align		4
.L_18:
        /*0008*/ 	.byte	0x04, 0x17
        /*000a*/ 	.short	(.L_20 - .L_19)
.L_19:
        /*000c*/ 	.word	0x00000000
        /*0010*/ 	.short	0x0000
        /*0012*/ 	.short	0x0070
        /*0014*/ 	.byte	0x00, 0xf0, 0x01, 0x10


	//----- nvinfo : EIATTR_SPARSE_MMA_MASK
	.align		4
.L_20:
        /*0018*/ 	.byte	0x03, 0x50
        /*001a*/ 	.short	0x0000


	//----- nvinfo : EIATTR_MAXREG_COUNT
	.align		4
        /*001c*/ 	.byte	0x03, 0x1b
        /*001e*/ 	.short	0x00a8


	//----- nvinfo : EIATTR_NUM_BARRIERS
	.align		4
        /*0020*/ 	.byte	0x02, 0x4c
        /*0022*/ 	.byte	0x01
	.zero		1


	//----- nvinfo : EIATTR_ANNOTATIONS
	.align		4
        /*0024*/ 	.byte	0x04, 0x55
        /*0026*/ 	.short	(.L_22 - .L_21)


	//   ....[0]....
.L_21:
        /*0028*/ 	.word	0x00000001
        /*002c*/ 	.byte	0xa0, 0x08, 0x00, 0x00, 0x01, 0x00, 0x00, 0x00, 0x90, 0x09, 0x00, 0x00, 0x01, 0x00, 0x00, 0x00
        /* <DEDUP_REMOVED lines=1356> */
        /*54fc*/ 	.byte	0xc0, 0x3e, 0x02, 0x00


	//----- nvinfo : EIATTR_MERCURY_ISA_VERSION
	.align		4
.L_22:
        /*5500*/ 	.byte	0x03, 0x5f
        /*5502*/ 	.short	0x0101


	//----- nvinfo : EIATTR_INT_WARP_WIDE_INSTR_OFFSETS
	.align		4
        /*5504*/ 	.byte	0x04, 0x31
        /*5506*/ 	.short	(.L_24 - .L_23)


	//   ....[0]....
.L_23:
        /*5508*/ 	.word	0x000006e0


	//   ....[1]....
        /*550c*/ 	.word	0x000006f0


	//   ....[2]....
        /*5510*/ 	.word	0x00000870


	//----- nvinfo : EIATTR_COOP_GROUP_MASK_REGIDS
	.align		4
.L_24:
        /*5514*/ 	.byte	0x04, 0x29
        /*5516*/ 	.short	(.L_26 - .L_25)


	//   ....[0]....
.L_25:
        /*5518*/ 	.word	0xffffffff


	//   ....[1]....
        /*551c*/ 	.word	0xffffffff


	//   ....[2]....
        /*5520*/ 	.word	0xffffffff


	//   ....[3]....
        /*5524*/ 	.word	0xffffffff


	//   ....[4]....
        /*5528*/ 	.word	0xffffffff


	//   ....[5]....
        /*552c*/ 	.word	0xffffffff


	//----- nvinfo : EIATTR_COOP_GROUP_INSTR_OFFSETS
	.align		4
.L_26:
        /*5530*/ 	.byte	0x04, 0x28
        /*5532*/ 	.short	(.L_28 - .L_27)


	//   ....[0]....
.L_27:
        /*5534*/ 	.word	0x00000070


	//   ....[1]....
        /*5538*/ 	.word	0x00000080


	//   ....[2]....
        /*553c*/ 	.word	0x000001a0


	//   ....[3]....
        /*5540*/ 	.word	0x00000540


	//   ....[4]....
        /*5544*/ 	.word	0x000009d0


	//   ....[5]....
        /*5548*/ 	.word	0x00002b10


	//----- nvinfo : EIATTR_REG_RECONFIG
	.align		4
.L_28:
        /*554c*/ 	.byte	0x01, 0x54
	.zero		2


	//----- nvinfo : EIATTR_MBARRIER_INSTR_OFFSETS
	.align		4
        /*5550*/ 	.byte	0x04, 0x39
        /*5552*/ 	.short	(.L_30 - .L_29)


	//   ....[0]....
.L_29:
        /*5554*/ 	.word	0x00000360
        /*5558*/ 	.word	0x000000ff
        /*555c*/ 	.word	0x00000000
        /*5560*/ 	.short	0x0100
        /*5562*/ 	.byte	0x09
	.zero		1


	//   ....[1]....
        /*5564*/ 	.word	0x00000370
        /*5568*/ 	.word	0x000000ff
        /*556c*/ 	.word	0x00000070
        /*5570*/ 	.short	0x0100
        /*5572*/ 	.byte	0x09
	.zero		1


	//   ....[2]....
        /*5574*/ 	.word	0x00000380
        /*5578*/ 	.word	0x000000ff
        /*557c*/ 	.word	0x00000008
        /*5580*/ 	.short	0x0100
        /*5582*/ 	.byte	0x09
	.zero		1


	//   ....[3]....
        /*5584*/ 	.word	0x00000390
        /*5588*/ 	.word	0x000000ff
        /*558c*/ 	.word	0x00000078
        /*5590*/ 	.short	0x0100
        /*5592*/ 	.byte	0x09
	.zero		1


	//   ....[4]....
        /*5594*/ 	.word	0x000003a0
        /*5598*/ 	.word	0x000000ff
        /*559c*/ 	.word	0x00000010
        /*55a0*/ 	.short	0x0100
        /*55a2*/ 	.byte	0x09
	.zero		1


	//   ....[5]....
        /*55a4*/ 	.word	0x000003b0
        /*55a8*/ 	.word	0x000000ff
        /*55ac*/ 	.word	0x00000080
        /*55b0*/ 	.short	0x0100
        /*55b2*/ 	.byte	0x09
	.zero		1


	//   ....[6]....
        /*55b4*/ 	.word	0x000003c0
        /*55b8*/ 	.word	0x000000ff
        /*55bc*/ 	.word	0x00000018
        /*55c0*/ 	.short	0x0100
        /*55c2*/ 	.byte	0x09
	.zero		1


	//   ....[7]....
        /*55c4*/ 	.word	0x000003d0
        /*55c8*/ 	.word	0x000000ff
        /*55cc*/ 	.word	0x00000088
        /*55d0*/ 	.short	0x0100
        /*55d2*/ 	.byte	0x09
	.zero		1


	//   ....[8]....
        /*55d4*/ 	.word	0x000003e0
        /*55d8*/ 	.word	0x000000ff
        /*55dc*/ 	.word	0x00000020
        /*55e0*/ 	.short	0x0100
        /*55e2*/ 	.byte	0x09
	.zero		1


	//   ....[9]....
        /*55e4*/ 	.word	0x000003f0
        /*55e8*/ 	.word	0x000000ff
        /*55ec*/ 	.word	0x00000090
        /*55f0*/ 	.short	0x0100
        /*55f2*/ 	.byte	0x09
	.zero		1


	//   ....[10]....
        /*55f4*/ 	.word	0x00000400
        /*55f8*/ 	.word	0x000000ff
        /*55fc*/ 	.word	0x00000028
        /*5600*/ 	.short	0x0100
        /*5602*/ 	.byte	0x09
	.zero		1


	//   ....[11]....
        /*5604*/ 	.word	0x00000410
        /*5608*/ 	.word	0x000000ff
        /*560c*/ 	.word	0x00000098
        /*5610*/ 	.short	0x0100
        /*5612*/ 	.byte	0x09
	.zero		1


	//   ....[12]....
        /*5614*/ 	.word	0x00000420
        /*5618*/ 	.word	0x000000ff
        /*561c*/ 	.word	0x00000030
        /*5620*/ 	.short	0x0100
        /*5622*/ 	.byte	0x09
	.zero		1


	//   ....[13]....
        /*5624*/ 	.word	0x00000430
        /*5628*/ 	.word	0x000000ff
        /*562c*/ 	.word	0x000000a0
        /*5630*/ 	.short	0x0100
        /*5632*/ 	.byte	0x09
	.zero		1


	//   ....[14]....
        /*5634*/ 	.word	0x00000440
        /*5638*/ 	.word	0x000000ff
        /*563c*/ 	.word	0x00000038
        /*5640*/ 	.short	0x0100
        /*5642*/ 	.byte	0x09
	.zero		1


	//   ....[15]....
        /*5644*/ 	.word	0x00000450
        /*5648*/ 	.word	0x000000ff
        /*564c*/ 	.word	0x000000a8
        /*5650*/ 	.short	0x0100
        /*5652*/ 	.byte	0x09
	.zero		1


	//   ....[16]....
        /*5654*/ 	.word	0x00000460
        /*5658*/ 	.word	0x000000ff
        /*565c*/ 	.word	0x00000040
        /*5660*/ 	.short	0x0100
        /*5662*/ 	.byte	0x09
	.zero		1


	//   ....[17]....
        /*5664*/ 	.word	0x00000470
        /*5668*/ 	.word	0x000000ff
        /*566c*/ 	.word	0x000000b0
        /*5670*/ 	.short	0x0100
        /*5672*/ 	.byte	0x09
	.zero		1


	//   ....[18]....
        /*5674*/ 	.word	0x00000480
        /*5678*/ 	.word	0x000000ff
        /*567c*/ 	.word	0x00000048
        /*5680*/ 	.short	0x0100
        /*5682*/ 	.byte	0x09
	.zero		1


	//   ....[19]....
        /*5684*/ 	.word	0x00000490
        /*5688*/ 	.word	0x000000ff
        /*568c*/ 	.word	0x000000b8
        /*5690*/ 	.short	0x0100
        /*5692*/ 	.byte	0x09
	.zero		1


	//   ....[20]....
        /*5694*/ 	.word	0x000004a0
        /*5698*/ 	.word	0x000000ff
        /*569c*/ 	.word	0x00000050
        /*56a0*/ 	.short	0x0100
        /*56a2*/ 	.byte	0x09
	.zero		1


	//   ....[21]....
        /*56a4*/ 	.word	0x000004b0
        /*56a8*/ 	.word	0x000000ff
        /*56ac*/ 	.word	0x000000c0
        /*56b0*/ 	.short	0x0100
        /*56b2*/ 	.byte	0x09
	.zero		1


	//   ....[22]....
        /*56b4*/ 	.word	0x000004c0
        /*56b8*/ 	.word	0x000000ff
        /*56bc*/ 	.word	0x00000058
        /*56c0*/ 	.short	0x0100
        /*56c2*/ 	.byte	0x09
	.zero		1


	//   ....[23]....
        /*56c4*/ 	.word	0x000004d0
        /*56c8*/ 	.word	0x000000ff
        /*56cc*/ 	.word	0x000000c8
        /*56d0*/ 	.short	0x0100
        /*56d2*/ 	.byte	0x09
	.zero		1


	//   ....[24]....
        /*56d4*/ 	.word	0x000004e0
        /*56d8*/ 	.word	0x000000ff
        /*56dc*/ 	.word	0x00000060
        /*56e0*/ 	.short	0x0100
        /*56e2*/ 	.byte	0x09
	.zero		1


	//   ....[25]....
        /*56e4*/ 	.word	0x000004f0
        /*56e8*/ 	.word	0x000000ff
        /*56ec*/ 	.word	0x000000d0
        /*56f0*/ 	.short	0x0100
        /*56f2*/ 	.byte	0x09
	.zero		1


	//   ....[26]....
        /*56f4*/ 	.word	0x00000500
        /*56f8*/ 	.word	0x000000ff
        /*56fc*/ 	.word	0x00000068
        /*5700*/ 	.short	0x0100
        /*5702*/ 	.byte	0x09
	.zero		1


	//   ....[27]....
        /*5704*/ 	.word	0x00000510
        /*5708*/ 	.word	0x000000ff
        /*570c*/ 	.word	0x000000d8
        /*5710*/ 	.short	0x0100
        /*5712*/ 	.byte	0x09
	.zero		1


	//   ....[28]....
        /*5714*/ 	.word	0x000008f0
        /*5718*/ 	.word	0x000000ff
        /*571c*/ 	.word	0x000000f0
        /*5720*/ 	.short	0x0100
        /*5722*/ 	.byte	0x06
	.zero		1


	//   ....[29]....
        /*5724*/ 	.word	0x00000950
        /*5728*/ 	.word	0x000000ff
        /*572c*/ 	.word	0x000000f8
        /*5730*/ 	.short	0x0100
        /*5732*/ 	.byte	0x06
	.zero		1


	//   ....[30]....
        /*5734*/ 	.word	0x00002f20
        /*5738*/ 	.word	0x000000ff
        /*573c*/ 	.word	0x00000000
        /*5740*/ 	.short	0x010a
        /*5742*/ 	.byte	0x07
	.zero		1


	//   ....[31]....
        /*5744*/ 	.word	0x00002f80
        /*5748*/ 	.word	0x000000ff
        /*574c*/ 	.word	0x00000000
        /*5750*/ 	.short	0x010a
        /*5752*/ 	.byte	0x07
	.zero		1


	//   ....[32]....
        /*5754*/ 	.word	0x00006740
        /*5758*/ 	.word	0x000000ff
        /*575c*/ 	.word	0x00000000
        /*5760*/ 	.short	0x010a
        /*5762*/ 	.byte	0x0f
	.zero		1


	//   ....[33]....
        /*5764*/ 	.word	0x00006780
        /*5768*/ 	.word	0x000000ff
        /*576c*/ 	.word	0x00000000
        /*5770*/ 	.short	0x010a
        /*5772*/ 	.byte	0x0f
	.zero		1


	//   ....[34]....
        /*5774*/ 	.word	0x0000b430
        /*5778*/ 	.word	0x00000003
        /*577c*/ 	.word	0x00000000
        /*5780*/ 	.short	0x0101
        /*5782*/ 	.byte	0x3f
	.zero		1


	//   ....[35]....
        /*5784*/ 	.word	0x0000ef40
        /*5788*/ 	.word	0x00000000
        /*578c*/ 	.word	0x00000000
        /*5790*/ 	.short	0x0101
        /*5792*/ 	.byte	0x3f
	.zero		1


	//   ....[36]....
        /*5794*/ 	.word	0x00022b10
        /*5798*/ 	.word	0x0000000c
        /*579c*/ 	.word	0x00000070
        /*57a0*/ 	.short	0x010a
        /*57a2*/ 	.byte	0x3f
	.zero		1


	//   ....[37]....
        /*57a4*/ 	.word	0x00022ea0
        /*57a8*/ 	.word	0x00000002
        /*57ac*/ 	.word	0x000000f8
        /*57b0*/ 	.short	0x0101
        /*57b2*/ 	.byte	0x3f
	.zero		1


	//   ....[38]....
        /*57b4*/ 	.word	0x00023660
        /*57b8*/ 	.word	0x00000003
        /*57bc*/ 	.word	0x00000000
        /*57c0*/ 	.short	0x010a
        /*57c2*/ 	.byte	0x3f
	.zero		1


	//   ....[39]....
        /*57c4*/ 	.word	0x000236f0
        /*57c8*/ 	.word	0x00000003
        /*57cc*/ 	.word	0x00000000
        /*57d0*/ 	.short	0x010a
        /*57d2*/ 	.byte	0x3f
	.zero		1


	//   ....[40]....
        /*57d4*/ 	.word	0x00023780
        /*57d8*/ 	.word	0x00000003
        /*57dc*/ 	.word	0x00000000
        /*57e0*/ 	.short	0x010a
        /*57e2*/ 	.byte	0x3f
	.zero		1


	//   ....[41]....
        /*57e4*/ 	.word	0x00023810
        /*57e8*/ 	.word	0x00000003
        /*57ec*/ 	.word	0x00000000
        /*57f0*/ 	.short	0x010a
        /*57f2*/ 	.byte	0x3f
	.zero		1


	//   ....[42]....
        /*57f4*/ 	.word	0x000238a0
        /*57f8*/ 	.word	0x00000003
        /*57fc*/ 	.word	0x00000000
        /*5800*/ 	.short	0x010a
        /*5802*/ 	.byte	0x3f
	.zero		1


	//   ....[43]....
        /*5804*/ 	.word	0x00023930
        /*5808*/ 	.word	0x00000003
        /*580c*/ 	.word	0x00000000
        /*5810*/ 	.short	0x010a
        /*5812*/ 	.byte	0x3f
	.zero		1


	//   ....[44]....
        /*5814*/ 	.word	0x000239c0
        /*5818*/ 	.word	0x00000003
        /*581c*/ 	.word	0x00000000
        /*5820*/ 	.short	0x010a
        /*5822*/ 	.byte	0x3f
	.zero		1


	//   ....[45]....
        /*5824*/ 	.word	0x00023a50
        /*5828*/ 	.word	0x00000003
        /*582c*/ 	.word	0x00000000
        /*5830*/ 	.short	0x010a
        /*5832*/ 	.byte	0x3f
	.zero		1


	//   ....[46]....
        /*5834*/ 	.word	0x00023ae0
        /*5838*/ 	.word	0x00000003
        /*583c*/ 	.word	0x00000000
        /*5840*/ 	.short	0x010a
        /*5842*/ 	.byte	0x3f
	.zero		1


	//   ....[47]....
        /*5844*/ 	.word	0x00023b70
        /*5848*/ 	.word	0x00000003
        /*584c*/ 	.word	0x00000000
        /*5850*/ 	.short	0x010a
        /*5852*/ 	.byte	0x3f
	.zero		1


	//   ....[48]....
        /*5854*/ 	.word	0x00023c00
        /*5858*/ 	.word	0x00000003
        /*585c*/ 	.word	0x00000000
        /*5860*/ 	.short	0x010a
        /*5862*/ 	.byte	0x3f
	.zero		1


	//   ....[49]....
        /*5864*/ 	.word	0x00023c90
        /*5868*/ 	.word	0x00000003
        /*586c*/ 	.word	0x00000000
        /*5870*/ 	.short	0x010a
        /*5872*/ 	.byte	0x3f
	.zero		1


	//   ....[50]....
        /*5874*/ 	.word	0x00023d20
        /*5878*/ 	.word	0x00000003
        /*587c*/ 	.word	0x00000000
        /*5880*/ 	.short	0x010a
        /*5882*/ 	.byte	0x3f
	.zero		1


	//   ....[51]....
        /*5884*/ 	.word	0x00023db0
        /*5888*/ 	.word	0x00000003
        /*588c*/ 	.word	0x00000000
        /*5890*/ 	.short	0x010a
        /*5892*/ 	.byte	0x3f
	.zero		1


	//   ....[52]....
        /*5894*/ 	.word	0x00023e20
        /*5898*/ 	.word	0x00000003
        /*589c*/ 	.word	0x00000000
        /*58a0*/ 	.short	0x010a
        /*58a2*/ 	.byte	0x3f
	.zero		1


	//   ....[53]....
        /*58a4*/ 	.word	0x00023e90
        /*58a8*/ 	.word	0x00000000
        /*58ac*/ 	.word	0x00000000
        /*58b0*/ 	.short	0x010a
        /*58b2*/ 	.byte	0x3f
	.zero		1


	//   ....[54]....
        /*58b4*/ 	.word	0x00023f70
        /*58b8*/ 	.word	0x0000000c
        /*58bc*/ 	.word	0x00000070
        /*58c0*/ 	.short	0x010a
        /*58c2*/ 	.byte	0x3f
	.zero		1


	//   ....[55]....
        /*58c4*/ 	.word	0x00024040
        /*58c8*/ 	.word	0x00000003
        /*58cc*/ 	.word	0x00000000
        /*58d0*/ 	.short	0x010a
        /*58d2*/ 	.byte	0x3f
	.zero		1


	//   ....[56]....
        /*58d4*/ 	.word	0x00024090
        /*58d8*/ 	.word	0x00000003
        /*58dc*/ 	.word	0x00000000
        /*58e0*/ 	.short	0x010a
        /*58e2*/ 	.byte	0x3f
	.zero		1


	//   ....[57]....
        /*58e4*/ 	.word	0x000240e0
        /*58e8*/ 	.word	0x00000003
        /*58ec*/ 	.word	0x00000000
        /*58f0*/ 	.short	0x010a
        /*58f2*/ 	.byte	0x3f
	.zero		1


	//   ....[58]....
        /*58f4*/ 	.word	0x00024130
        /*58f8*/ 	.word	0x00000003
        /*58fc*/ 	.word	0x00000000
        /*5900*/ 	.short	0x010a
        /*5902*/ 	.byte	0x3f
	.zero		1


	//   ....[59]....
        /*5904*/ 	.word	0x00024180
        /*5908*/ 	.word	0x00000003
        /*590c*/ 	.word	0x00000000
        /*5910*/ 	.short	0x010a
        /*5912*/ 	.byte	0x3f
	.zero		1


	//   ....[60]....
        /*5914*/ 	.word	0x000241d0
        /*5918*/ 	.word	0x00000003
        /*591c*/ 	.word	0x00000000
        /*5920*/ 	.short	0x010a
        /*5922*/ 	.byte	0x3f
	.zero		1


	//   ....[61]....
        /*5924*/ 	.word	0x00024220
        /*5928*/ 	.word	0x00000003
        /*592c*/ 	.word	0x00000000
        /*5930*/ 	.short	0x010a
        /*5932*/ 	.byte	0x3f
	.zero		1


	//   ....[62]....
        /*5934*/ 	.word	0x00024270
        /*5938*/ 	.word	0x00000003
        /*593c*/ 	.word	0x00000000
        /*5940*/ 	.short	0x010a
        /*5942*/ 	.byte	0x3f
	.zero		1


	//   ....[63]....
        /*5944*/ 	.word	0x000242c0
        /*5948*/ 	.word	0x00000003
        /*594c*/ 	.word	0x00000000
        /*5950*/ 	.short	0x010a
        /*5952*/ 	.byte	0x3f
	.zero		1


	//   ....[64]....
        /*5954*/ 	.word	0x00024310
        /*5958*/ 	.word	0x00000003
        /*595c*/ 	.word	0x00000000
        /*5960*/ 	.short	0x010a
        /*5962*/ 	.byte	0x3f
	.zero		1


	//   ....[65]....
        /*5964*/ 	.word	0x00024360
        /*5968*/ 	.word	0x00000003
        /*596c*/ 	.word	0x00000000
        /*5970*/ 	.short	0x010a
        /*5972*/ 	.byte	0x3f
	.zero		1


	//   ....[66]....
        /*5974*/ 	.word	0x000243b0
        /*5978*/ 	.word	0x00000003
        /*597c*/ 	.word	0x00000000
        /*5980*/ 	.short	0x010a
        /*5982*/ 	.byte	0x3f
	.zero		1


	//   ....[67]....
        /*5984*/ 	.word	0x00024400
        /*5988*/ 	.word	0x00000003
        /*598c*/ 	.word	0x00000000
        /*5990*/ 	.short	0x010a
        /*5992*/ 	.byte	0x3f
	.zero		1


	//----- nvinfo : EIATTR_NUM_MBARRIERS
	.align		4
.L_30:
        /*5994*/ 	.byte	0x03, 0x38
        /*5996*/ 	.short	0x001e


	//----- nvinfo : EIATTR_EXIT_INSTR_OFFSETS
	.align		4
        /*5998*/ 	.byte	0x04, 0x1c
        /*599a*/ 	.short	(.L_32 - .L_31)


	//   ....[0]....
.L_31:
        /*599c*/ 	.word	0x00000b60


	//   ....[1]....
        /*59a0*/ 	.word	0x00001400


	//   ....[2]....
        /*59a4*/ 	.word	0x000220e0


	//   ....[3]....
        /*59a8*/ 	.word	0x00022670


	//   ....[4]....
        /*59ac*/ 	.word	0x00023e00


	//----- nvinfo : EIATTR_MAX_THREADS
	.align		4
.L_32:
        /*59b0*/ 	.byte	0x04, 0x05
        /*59b2*/ 	.short	(.L_34 - .L_33)
.L_33:
        /*59b4*/ 	.word	0x00000180
        /*59b8*/ 	.word	0x00000001
        /*59bc*/ 	.word	0x00000001


	//----- nvinfo : EIATTR_CRS_STACK_SIZE
	.align		4
.L_34:
        /*59c0*/ 	.byte	0x04, 0x1e
        /*59c2*/ 	.short	(.L_36 - .L_35)
.L_35:
        /*59c4*/ 	.word	0x00000000


	//----- nvinfo : EIATTR_CBANK_PARAM_SIZE
	.align		4
.L_36:
        /*59c8*/ 	.byte	0x03, 0x19
        /*59ca*/ 	.short	0x0470


	//----- nvinfo : EIATTR_PARAM_CBANK
	.align		4
        /*59cc*/ 	.byte	0x04, 0x0a
        /*59ce*/ 	.short	(.L_38 - .L_37)
	.align		4
.L_37:
        /*59d0*/ 	.word	index@(.nv.constant0._ZN7cutlass13device_kernelINS_4gemm6kernel13GemmUniversalIN4cute5tupleIJiiiiEEENS1_10collective13CollectiveMmaINS1_37MainloopSm90TmaGmmaWarpSpecializedFP8ILi14ENS5_IJNS4_1CILi4EEESB_NSA_ILi1EEEEEENS1_35KernelTmaWarpSpecializedCooperativeEEENS5_IJNSA_ILi256EEESG_NSA_ILi32EEEEEENS_12float_e4m3_tENS5_IJlSC_lEEESJ_SK_NS4_8TiledMMAINS4_8MMA_AtomIJNS4_4SM904GMMA31MMA_64x256x32_F32E4M3E4M3_SS_TNILNSO_7ScaleInE1ELSQ_1EEEEEENS4_6LayoutINS5_IJNSA_ILi2EEESC_SC_EEENS5_IJSC_NSA_ILi0EEESW_EEEEENS5_IJNS4_10UnderscoreESZ_SZ_EEEEENS4_23SM90_TMA_LOAD_MULTICASTENS4_14ComposedLayoutINS4_7SwizzleILi1ELi4ELi3EEENS4_18smem_ptr_flag_bitsILi8EEENST_INS5_IJNSA_ILi8EEESH_EEENS5_IJSH_SC_EEEEEEEvNS4_8identityES12_S1C_vS1D_EENS_8epilogue10collective6detail29Sm90TmaWarpSpecializedAdapterINS1G_15DefaultEpilogueISJ_SK_SK_NS1F_6thread17LinearCombinationISJ_Li1EffLNS1K_9ScaleType4KindE0ELNS_15FloatRoundStyleE2ESJ_EENS1_15EpilogueDefaultEEEEEvvEEEEvNT_6ParamsE)
        /*59d4*/ 	.short	0x0210
        /*59d6*/ 	.short	0x0470


	//----- nvinfo : EIATTR_SW_WAR
	.align		4
.L_38:
        /*59d8*/ 	.byte	0x04, 0x36
        /*59da*/ 	.short	(.L_40 - .L_39)
.L_39:
        /*59dc*/ 	.word	0x00000008
.L_40:


//--------------------- .nv.callgraph             --------------------------
	.section	.nv.callgraph,"",@"SHT_CUDA_CALLGRAPH"
	.align	4
	.sectionentsize	8
	.align		4
        /*0000*/ 	.word	0x00000000
	.align		4
        /*0004*/ 	.word	0xffffffff
	.align		4
        /*0008*/ 	.word	0x00000000
	.align		4
        /*000c*/ 	.word	0xfffffffe
	.align		4
        /*0010*/ 	.word	0x00000000
	.align		4
        /*0014*/ 	.word	0xfffffffd
	.align		4
        /*0018*/ 	.word	0x00000000
	.align		4
        /*001c*/ 	.word	0xfffffffc


//--------------------- .nv.constant4             --------------------------
	.section	.nv.constant4,"a",@progbits
	.align	8
	.align		8
.nv.constant4:
        /*0000*/ 	.dword	_ZN40_INTERNAL_8609b516_4_k_cu_5bd4e58e_203094cuda3std3__45__cpo5beginE
	.align		8
        /*0008*/ 	.dword	_ZN40_INTERNAL_8609b516_4_k_cu_5bd4e58e_203094cuda3std3__45__cpo3endE
	.align		8
        /*0010*/ 	.dword	_ZN40_INTERNAL_8609b516_4_k_cu_5bd4e58e_203094cuda3std3__45__cpo6cbeginE
	.align		8
        /*0018*/ 	.dword	_ZN40_INTERNAL_8609b516_4_k_cu_5bd4e58e_203094cuda3std3__45__cpo4cendE
	.align		8
        /*0020*/ 	.dword	_ZN40_INTERNAL_8609b516_4_k_cu_5bd4e58e_203094cuda3std3__442_GLOBAL__N__8609b516_4_k_cu_5bd4e58e_203096ignoreE
	.align		8
        /*0028*/ 	.dword	_ZN40_INTERNAL_8609b516_4_k_cu_5bd4e58e_203094cuda3std3__419piecewise_constructE
	.align		8
        /*0030*/ 	.dword	_ZN40_INTERNAL_8609b516_4_k_cu_5bd4e58e_203094cuda3std3__48in_placeE
	.align		8
        /*0038*/ 	.dword	_ZN40_INTERNAL_8609b516_4_k_cu_5bd4e58e_203094cuda3std6ranges3__45__cpo4swapE
	.align		8
        /*0040*/ 	.dword	_ZN40_INTERNAL_8609b516_4_k_cu_5bd4e58e_203094cuda3std6ranges3__45__cpo9iter_moveE
	.align		8
        /*0048*/ 	.dword	_ZN40_INTERNAL_8609b516_4_k_cu_5bd4e58e_203094cute7productE
	.align		8
        /*0050*/ 	.dword	_ZN40_INTERNAL_8609b516_4_k_cu_5bd4e58e_203094cute1_E


//--------------------- .text._ZN7cutlass13device_kernelINS_4gemm6kernel13GemmUniversalIN4cute5tupleIJiiiiEEENS1_10collective13CollectiveMmaINS1_37MainloopSm90TmaGmmaWarpSpecializedFP8ILi14ENS5_IJNS4_1CILi4EEESB_NSA_ILi1EEEEEENS1_35KernelTmaWarpSpecializedCooperativeEEENS5_IJNSA_ILi256EEESG_NSA_ILi32EEEEEENS_12float_e4m3_tENS5_IJlSC_lEEESJ_SK_NS4_8TiledMMAINS4_8MMA_AtomIJNS4_4SM904GMMA31MMA_64x256x32_F32E4M3E4M3_SS_TNILNSO_7ScaleInE1ELSQ_1EEEEEENS4_6LayoutINS5_IJNSA_ILi2EEESC_SC_EEENS5_IJSC_NSA_ILi0EEESW_EEEEENS5_IJNS4_10UnderscoreESZ_SZ_EEEEENS4_23SM90_TMA_LOAD_MULTICASTENS4_14ComposedLayoutINS4_7SwizzleILi1ELi4ELi3EEENS4_18smem_ptr_flag_bitsILi8EEENST_INS5_IJNSA_ILi8EEESH_EEENS5_IJSH_SC_EEEEEEEvNS4_8identityES12_S1C_vS1D_EENS_8epilogue10collective6detail29Sm90TmaWarpSpecializedAdapterINS1G_15DefaultEpilogueISJ_SK_SK_NS1F_6thread17LinearCombinationISJ_Li1EffLNS1K_9ScaleType4KindE0ELNS_15FloatRoundStyleE2ESJ_EENS1_15EpilogueDefaultEEEEEvvEEEEvNT_6ParamsE --------------------------
	.section	.text._ZN7cutlass13device_kernelINS_4gemm6kernel13GemmUniversalIN4cute5tupleIJiiiiEEENS1_10collective13CollectiveMmaINS1_37MainloopSm90TmaGmmaWarpSpecializedFP8ILi14ENS5_IJNS4_1CILi4EEESB_NSA_ILi1EEEEEENS1_35KernelTmaWarpSpecializedCooperativeEEENS5_IJNSA_ILi256EEESG_NSA_ILi32EEEEEENS_12float_e4m3_tENS5_IJlSC_lEEESJ_SK_NS4_8TiledMMAINS4_8MMA_AtomIJNS4_4SM904GMMA31MMA_64x256x32_F32E4M3E4M3_SS_TNILNSO_7ScaleInE1ELSQ_1EEEEEENS4_6LayoutINS5_IJNSA_ILi2EEESC_SC_EEENS5_IJSC_NSA_ILi0EEESW_EEEEENS5_IJNS4_10UnderscoreESZ_SZ_EEEEENS4_23SM90_TMA_LOAD_MULTICASTENS4_14ComposedLayoutINS4_7SwizzleILi1ELi4ELi3EEENS4_18smem_ptr_flag_bitsILi8EEENST_INS5_IJNSA_ILi8EEESH_EEENS5_IJSH_SC_EEEEEEEvNS4_8identityES12_S1C_vS1D_EENS_8epilogue10collective6detail29Sm90TmaWarpSpecializedAdapterINS1G_15DefaultEpilogueISJ_SK_SK_NS1F_6thread17LinearCombinationISJ_Li1EffLNS1K_9ScaleType4KindE0ELNS_15FloatRoundStyleE2ESJ_EENS1_15EpilogueDefaultEEEEEvvEEEEvNT_6ParamsE,"ax",@progbits
	.align	128
.text._ZN7cutlass13device_kernelINS_4gemm6kernel13GemmUniversalIN4cute5tupleIJiiiiEEENS1_10collective13CollectiveMmaINS1_37MainloopSm90TmaGmmaWarpSpecializedFP8ILi14ENS5_IJNS4_1CILi4EEESB_NSA_ILi1EEEEEENS1_35KernelTmaWarpSpecializedCooperativeEEENS5_IJNSA_ILi256EEESG_NSA_ILi32EEEEEENS_12float_e4m3_tENS5_IJlSC_lEEESJ_SK_NS4_8TiledMMAINS4_8MMA_AtomIJNS4_4SM904GMMA31MMA_64x256x32_F32E4M3E4M3_SS_TNILNSO_7ScaleInE1ELSQ_1EEEEEENS4_6LayoutINS5_IJNSA_ILi2EEESC_SC_EEENS5_IJSC_NSA_ILi0EEESW_EEEEENS5_IJNS4_10UnderscoreESZ_SZ_EEEEENS4_23SM90_TMA_LOAD_MULTICASTENS4_14ComposedLayoutINS4_7SwizzleILi1ELi4ELi3EEENS4_18smem_ptr_flag_bitsILi8EEENST_INS5_IJNSA_ILi8EEESH_EEENS5_IJSH_SC_EEEEEEEvNS4_8identityES12_S1C_vS1D_EENS_8epilogue10collective6detail29Sm90TmaWarpSpecializedAdapterINS1G_15DefaultEpilogueISJ_SK_SK_NS1F_6thread17LinearCombinationISJ_Li1EffLNS1K_9ScaleType4KindE0ELNS_15FloatRoundStyleE2ESJ_EENS1_15EpilogueDefaultEEEEEvvEEEEvNT_6ParamsE:
        .type           _ZN7cutlass13device_kernelINS_4gemm6kernel13GemmUniversalIN4cute5tupleIJiiiiEEENS1_10collective13CollectiveMmaINS1_37MainloopSm90TmaGmmaWarpSpecializedFP8ILi14ENS5_IJNS4_1CILi4EEESB_NSA_ILi1EEEEEENS1_35KernelTmaWarpSpecializedCooperativeEEENS5_IJNSA_ILi256EEESG_NSA_ILi32EEEEEENS_12float_e4m3_tENS5_IJlSC_lEEESJ_SK_NS4_8TiledMMAINS4_8MMA_AtomIJNS4_4SM904GMMA31MMA_64x256x32_F32E4M3E4M3_SS_TNILNSO_7ScaleInE1ELSQ_1EEEEEENS4_6LayoutINS5_IJNSA_ILi2EEESC_SC_EEENS5_IJSC_NSA_ILi0EEESW_EEEEENS5_IJNS4_10UnderscoreESZ_SZ_EEEEENS4_23SM90_TMA_LOAD_MULTICASTENS4_14ComposedLayoutINS4_7SwizzleILi1ELi4ELi3EEENS4_18smem_ptr_flag_bitsILi8EEENST_INS5_IJNSA_ILi8EEESH_EEENS5_IJSH_SC_EEEEEEEvNS4_8identityES12_S1C_vS1D_EENS_8epilogue10collective6detail29Sm90TmaWarpSpecializedAdapterINS1G_15DefaultEpilogueISJ_SK_SK_NS1F_6thread17LinearCombinationISJ_Li1EffLNS1K_9ScaleType4KindE0ELNS_15FloatRoundStyleE2ESJ_EENS1_15EpilogueDefaultEEEEEvvEEEEvNT_6ParamsE,@function
        .size           _ZN7cutlass13device_kernelINS_4gemm6kernel13GemmUniversalIN4cute5tupleIJiiiiEEENS1_10collective13CollectiveMmaINS1_37MainloopSm90TmaGmmaWarpSpecializedFP8ILi14ENS5_IJNS4_1CILi4EEESB_NSA_ILi1EEEEEENS1_35KernelTmaWarpSpecializedCooperativeEEENS5_IJNSA_ILi256EEESG_NSA_ILi32EEEEEENS_12float_e4m3_tENS5_IJlSC_lEEESJ_SK_NS4_8TiledMMAINS4_8MMA_AtomIJNS4_4SM904GMMA31MMA_64x256x32_F32E4M3E4M3_SS_TNILNSO_7ScaleInE1ELSQ_1EEEEEENS4_6LayoutINS5_IJNSA_ILi2EEESC_SC_EEENS5_IJSC_NSA_ILi0EEESW_EEEEENS5_IJNS4_10UnderscoreESZ_SZ_EEEEENS4_23SM90_TMA_LOAD_MULTICASTENS4_14ComposedLayoutINS4_7SwizzleILi1ELi4ELi3EEENS4_18smem_ptr_flag_bitsILi8EEENST_INS5_IJNSA_ILi8EEESH_EEENS5_IJSH_SC_EEEEEEEvNS4_8identityES12_S1C_vS1D_EENS_8epilogue10collective6detail29Sm90TmaWarpSpecializedAdapterINS1G_15DefaultEpilogueISJ_SK_SK_NS1F_6thread17LinearCombinationISJ_Li1EffLNS1K_9ScaleType4KindE0ELNS_15FloatRoundStyleE2ESJ_EENS1_15EpilogueDefaultEEEEEvvEEEEvNT_6ParamsE,(.L_x_611 - _ZN7cutlass13device_kernelINS_4gemm6kernel13GemmUniversalIN4cute5tupleIJiiiiEEENS1_10collective13CollectiveMmaINS1_37MainloopSm90TmaGmmaWarpSpecializedFP8ILi14ENS5_IJNS4_1CILi4EEESB_NSA_ILi1EEEEEENS1_35KernelTmaWarpSpecializedCooperativeEEENS5_IJNSA_ILi256EEESG_NSA_ILi32EEEEEENS_12float_e4m3_tENS5_IJlSC_lEEESJ_SK_NS4_8TiledMMAINS4_8MMA_AtomIJNS4_4SM904GMMA31MMA_64x256x32_F32E4M3E4M3_SS_TNILNSO_7ScaleInE1ELSQ_1EEEEEENS4_6LayoutINS5_IJNSA_ILi2EEESC_SC_EEENS5_IJSC_NSA_ILi0EEESW_EEEEENS5_IJNS4_10UnderscoreESZ_SZ_EEEEENS4_23SM90_TMA_LOAD_MULTICASTENS4_14ComposedLayoutINS4_7SwizzleILi1ELi4ELi3EEENS4_18smem_ptr_flag_bitsILi8EEENST_INS5_IJNSA_ILi8EEESH_EEENS5_IJSH_SC_EEEEEEEvNS4_8identityES12_S1C_vS1D_EENS_8epilogue10collective6detail29Sm90TmaWarpSpecializedAdapterINS1G_15DefaultEpilogueISJ_SK_SK_NS1F_6thread17LinearCombinationISJ_Li1EffLNS1K_9ScaleType4KindE0ELNS_15FloatRoundStyleE2ESJ_EENS1_15EpilogueDefaultEEEEEvvEEEEvNT_6ParamsE)
        .other          _ZN7cutlass13device_kernelINS_4gemm6kernel13GemmUniversalIN4cute5tupleIJiiiiEEENS1_10collective13CollectiveMmaINS1_37MainloopSm90TmaGmmaWarpSpecializedFP8ILi14ENS5_IJNS4_1CILi4EEESB_NSA_ILi1EEEEEENS1_35KernelTmaWarpSpecializedCooperativeEEENS5_IJNSA_ILi256EEESG_NSA_ILi32EEEEEENS_12float_e4m3_tENS5_IJlSC_lEEESJ_SK_NS4_8TiledMMAINS4_8MMA_AtomIJNS4_4SM904GMMA31MMA_64x256x32_F32E4M3E4M3_SS_TNILNSO_7ScaleInE1ELSQ_1EEEEEENS4_6LayoutINS5_IJNSA_ILi2EEESC_SC_EEENS5_IJSC_NSA_ILi0EEESW_EEEEENS5_IJNS4_10UnderscoreESZ_SZ_EEEEENS4_23SM90_TMA_LOAD_MULTICASTENS4_14ComposedLayoutINS4_7SwizzleILi1ELi4ELi3EEENS4_18smem_ptr_flag_bitsILi8EEENST_INS5_IJNSA_ILi8EEESH_EEENS5_IJSH_SC_EEEEEEEvNS4_8identityES12_S1C_vS1D_EENS_8epilogue10collective6detail29Sm90TmaWarpSpecializedAdapterINS1G_15DefaultEpilogueISJ_SK_SK_NS1F_6thread17LinearCombinationISJ_Li1EffLNS1K_9ScaleType4KindE0ELNS_15FloatRoundStyleE2ESJ_EENS1_15EpilogueDefaultEEEEEvvEEEEvNT_6ParamsE,@"STO_CUDA_ENTRY STV_DEFAULT"
_ZN7cutlass13device_kernelINS_4gemm6kernel13GemmUniversalIN4cute5tupleIJiiiiEEENS1_10collective13CollectiveMmaINS1_37MainloopSm90TmaGmmaWarpSpecializedFP8ILi14ENS5_IJNS4_1CILi4EEESB_NSA_ILi1EEEEEENS1_35KernelTmaWarpSpecializedCooperativeEEENS5_IJNSA_ILi256EEESG_NSA_ILi32EEEEEENS_12float_e4m3_tENS5_IJlSC_lEEESJ_SK_NS4_8TiledMMAINS4_8MMA_AtomIJNS4_4SM904GMMA31MMA_64x256x32_F32E4M3E4M3_SS_TNILNSO_7ScaleInE1ELSQ_1EEEEEENS4_6LayoutINS5_IJNSA_ILi2EEESC_SC_EEENS5_IJSC_NSA_ILi0EEESW_EEEEENS5_IJNS4_10UnderscoreESZ_SZ_EEEEENS4_23SM90_TMA_LOAD_MULTICASTENS4_14ComposedLayoutINS4_7SwizzleILi1ELi4ELi3EEENS4_18smem_ptr_flag_bitsILi8EEENST_INS5_IJNSA_ILi8EEESH_EEENS5_IJSH_SC_EEEEEEEvNS4_8identityES12_S1C_vS1D_EENS_8epilogue10collective6detail29Sm90TmaWarpSpecializedAdapterINS1G_15DefaultEpilogueISJ_SK_SK_NS1F_6thread17LinearCombinationISJ_Li1EffLNS1K_9ScaleType4KindE0ELNS_15FloatRoundStyleE2ESJ_EENS1_15EpilogueDefaultEEEEEvvEEEEvNT_6ParamsE:
[----:B------:R-:W0:Y:S02]  /*0000*/  LDC R1, c[0x0][0x28] ;  /* 0x00000a00ff017b82 */ /* 0x000e240000000800 */
[----:B0-----:R-:W-:Y:S01]  /*0010*/  VIADD R1, R1, 0xfffff988 ;  /* 0xfffff98801017836 */ /* 0x001fe20000000000 */
[----:B------:R-:W0:Y:S01]  /*0020*/  S2R R4, SR_TID.X ;  /* 0x0000000000047919 */ /* 0x000e220000002100 */
[----:B------:R-:W-:Y:S01]  /*0030*/  ELECT P0, URZ, PT ;  /* 0x00000000003f782f */ /* 0x000fe20003800000 */
[----:B------:R-:W-:Y:S01]  /*0040*/  BSSY B0, `(.L_x_0) ;  /* 0x0000015000007945 */ /* 0x000fe20003800000 */
[--C-:B0-----:R-:W-:Y:S02]  /*0050*/  SHF.R.U32.HI R0, RZ, 0x5, R4.reuse ;  /* 0x00000005ff007819 */ /* 0x101fe40000011604 */
[----:B------:R-:W-:-:S03]  /*0060*/  SHF.R.U32.HI R2, RZ, 0x7, R4 ;  /* 0x00000007ff027819 */ /* 0x000fc60000011604 */
[----:B------:R-:W0:Y:S04]  /*0070*/  SHFL.IDX PT, R3, R0, RZ, 0x1f ;  /* 0x00001fff00037589 */ /* 0x000e2800000e0000 */
[----:B------:R-:W1:Y:S01]  /*0080*/  SHFL.IDX PT, R2, R2, RZ, 0x1f ;  /* 0x00001fff02027589 */ /* 0x000e6200000e0000 */
[----:B0-----:R-:W-:Y:S02]  /*0090*/  R2UR UR4, R3 ;  /* 0x00000000030472ca */ /* 0x001fe400000e0000 */
[----:B-1----:R-:W-:-:S11]  /*00a0*/  R2UR UR6, R2 ;  /* 0x00000000020672ca */ /* 0x002fd600000e0000 */
[----:B------:R-:W-:Y:S02]  /*00b0*/  USHF.R.S32.HI UR5, URZ, 0x1f, UR4 ;  /* 0x0000001f3f057899 */ /* 0x000fe40008011404 */
[----:B------:R-:W-:Y:S02]  /*00c0*/  ISETP.NE.OR P0, PT, RZ, UR4, !P0 ;  /* 0x00000004ff007c0c */ /* 0x000fe4000c705670 */
[----:B------:R-:W-:-:S04]  /*00d0*/  ULEA.HI UR5, UR5, UR4, URZ, 0x2 ;  /* 0x0000000405057291 */ /* 0x000fc8000f8f103f */
[----:B------:R-:W-:-:S04]  /*00e0*/  ULOP3.LUT UR5, UR5, 0xfffffffc, URZ, 0xc0, !UPT ;  /* 0xfffffffc05057892 */ /* 0x000fc8000f8ec03f */
[----:B------:R-:W-:-:S03]  /*00f0*/  UIADD3 UR8, UR4, -UR5, URZ ;  /* 0x8000000504087290 */ /* 0x000fc6000fffe03f */
[----:B------:R-:W-:Y:S09]  /*0100*/  @P0 BRA `(.L_x_1) ;  /* 0x0000000000200947 */ /* 0x000ff20003800000 */
[----:B------:R-:W-:Y:S02]  /*0110*/  ULDC.64 UR4, c[0x0][0x198] ;  /* 0x0000660000047ab9 */ /* 0x000fe40000000a00 */
[----:B------:R-:W-:Y:S02]  /*0120*/  UIADD3 UR10, UP0, UR4, 0xf0, URZ ;  /* 0x000000f0040a7890 */ /* 0x000fe4000ff1e03f */
[----:B------:R-:W-:Y:S02]  /*0130*/  UIADD3 UR4, UP1, UR4, 0x1f0, URZ ;  /* 0x000001f004047890 */ /* 0x000fe4000ff3e03f */
[----:B------:R-:W-:Y:S02]  /*0140*/  UIADD3.X UR11, URZ, UR5, URZ, UP0, !UPT ;  /* 0x000000053f0b7290 */ /* 0x000fe400087fe43f */
[----:B------:R-:W-:-:S07]  /*0150*/  UIADD3.X UR5, URZ, UR5, URZ, UP1, !UPT ;  /* 0x000000053f057290 */ /* 0x000fce0008ffe43f */
[----:B------:R0:W-:Y:S02]  /*0160*/  UTMACCTL.PF [UR10] ;  /* 0x000000000a0079b9 */ /* 0x0001e40008040000 */
[----:B------:R0:W-:Y:S02]  /*0170*/  UTMACCTL.PF [UR4] ;  /* 0x00000000040079b9 */ /* 0x0001e40008040000 */
[----:B0-----:R-:W-:Y:S01]  /*0180*/  NOP ;  /* 0x0000000000007918 */ /* 0x001fe20000000000 */
.L_x_1:
[----:B------:R-:W-:Y:S05]  /*0190*/  BSYNC B0 ;  /* 0x0000000000007941 */ /* 0x000fea0003800000 */
.L_x_0:
[----:B------:R-:W0:Y:S01]  /*01a0*/  SHFL.IDX PT, R3, R0, RZ, 0x1f ;  /* 0x00001fff00037589 */ /* 0x000e2200000e0000 */
[----:B------:R-:W-:Y:S01]  /*01b0*/  UISETP.NE.AND UP0, UPT, UR8, 0x3, UPT ;  /* 0x000000030800788c */ /* 0x000fe2000bf05270 */
[----:B------:R-:W-:Y:S01]  /*01c0*/  SHF.R.S32.HI R2, RZ, 0x1f, R4 ;  /* 0x0000001fff027819 */ /* 0x000fe20000011404 */
[----:B------:R-:W-:Y:S02]  /*01d0*/  UIADD3 UR10, UR6, -0x1, URZ ;  /* 0xffffffff060a7890 */ /* 0x000fe4000fffe03f */
[----:B------:R-:W-:Y:S01]  /*01e0*/  ISETP.NE.AND P1, PT, RZ, UR6, PT ;  /* 0x00000006ff007c0c */ /* 0x000fe2000bf25270 */
[----:B------:R-:W-:Y:S01]  /*01f0*/  UISETP.EQ.OR UP0, UPT, UR8, URZ, !UP0 ;  /* 0x0000003f0800728c */ /* 0x000fe2000c702670 */
[----:B------:R-:W-:Y:S01]  /*0200*/  LEA.HI R2, R2, R4, RZ, 0x7 ;  /* 0x0000000402027211 */ /* 0x000fe200078f38ff */
[----:B------:R-:W-:Y:S02]  /*0210*/  UISETP.GE.U32.AND UP1, UPT, UR10, 0x2, UPT ;  /* 0x000000020a00788c */ /* 0x000fe4000bf26070 */
[----:B------:R-:W-:-:S04]  /*0220*/  UISETP.EQ.AND UP0, UPT, UR6, URZ, UP0 ;  /* 0x0000003f0600728c */ /* 0x000fc80008702270 */
[----:B------:R-:W-:-:S04]  /*0230*/  USEL UR13, URZ, 0x1, !UP0 ;  /* 0x000000013f0d7887 */ /* 0x000fc8000c000000 */
[----:B------:R-:W-:Y:S01]  /*0240*/  USEL UR13, UR13, 0x2, UP1 ;  /* 0x000000020d0d7887 */ /* 0x000fe20008800000 */
[----:B0-----:R-:W-:-:S13]  /*0250*/  ISETP.NE.AND P0, PT, R3, RZ, PT ;  /* 0x000000ff0300720c */ /* 0x001fda0003f05270 */
[----:B------:R-:W-:Y:S05]  /*0260*/  @P0 BRA `(.L_x_2) ;  /* 0x0000000000b40947 */ /* 0x000fea0003800000 */
[----:B------:R-:W-:Y:S01]  /*0270*/  ELECT P0, URZ, PT ;  /* 0x00000000003f782f */ /* 0x000fe20003800000 */
[----:B------:R-:W-:-:S12]  /*0280*/  BSSY B0, `(.L_x_2) ;  /* 0x000002b000007945 */ /* 0x000fd80003800000 */
[----:B------:R-:W-:Y:S05]  /*0290*/  @!P0 BRA `(.L_x_3) ;  /* 0x0000000000a48947 */ /* 0x000fea0003800000 */
[----:B------:R-:W0:Y:S01]  /*02a0*/  S2UR UR9, SR_CgaCtaId ;  /* 0x00000000000979c3 */ /* 0x000e220000008800 */
[----:B------:R-:W-:Y:S01]  /*02b0*/  UMOV UR4, 0x400 ;  /* 0x0000040000047882 */ /* 0x000fe20000000000 */
[----:B------:R-:W-:Y:S01]  /*02c0*/  UMOV UR5, 0x1 ;  /* 0x0000000100057882 */ /* 0x000fe20000000000 */
[----:B------:R-:W-:Y:S02]  /*02d0*/  UMOV UR6, 0xe ;  /* 0x0000000e00067882 */ /* 0x000fe40000000000 */
[----:B------:R-:W-:-:S04]  /*02e0*/  UIADD3 UR6, -UR6, 0x100000, URZ ;  /* 0x0010000006067890 */ /* 0x000fc8000fffe13f */
[----:B------:R-:W-:Y:S02]  /*02f0*/  USHF.L.U32 UR7, UR6, 0xb, URZ ;  /* 0x0000000b06077899 */ /* 0x000fe4000800063f */
[----:B------:R-:W-:Y:S02]  /*0300*/  USHF.L.U32 UR6, UR6, 0x1, URZ ;  /* 0x0000000106067899 */ /* 0x000fe4000800063f */
[----:B0-----:R-:W-:Y:S02]  /*0310*/  ULEA UR9, UR9, UR4, 0x18 ;  /* 0x0000000409097291 */ /* 0x001fe4000f8ec03f */
[----:B------:R-:W-:-:S04]  /*0320*/  UIADD3 UR4, -UR5, 0x100000, URZ ;  /* 0x0010000005047890 */ /* 0x000fc8000fffe13f */
[----:B------:R-:W-:Y:S02]  /*0330*/  USHF.L.U32 UR5, UR4, 0xb, URZ ;  /* 0x0000000b04057899 */ /* 0x000fe4000800063f */
[----:B------:R-:W-:Y:S01]  /*0340*/  USHF.L.U32 UR4, UR4, 0x1, URZ ;  /* 0x0000000104047899 */ /* 0x000fe2000800063f */
[----:B------:R-:W0:Y:S11]  /*0350*/  FENCE.VIEW.ASYNC.S ;  /* 0x00000000000073c6 */ /* 0x000e360000000000 */
[----:B0-----:R0:W1:Y:S01]  /*0360*/  SYNCS.EXCH.64 URZ, [UR9], UR4 ;  /* 0x00000004093f75b2 */ /* 0x0010620008000100 */
[----:B------:R0:W2:Y:S01]  /*0370*/  SYNCS.EXCH.64 URZ, [UR9+0x70], UR6 ;  /* 0x00007006093f75b2 */ /* 0x0000a20008000100 */
[----:B------:R0:W3:Y:S01]  /*0380*/  SYNCS.EXCH.64 URZ, [UR9+0x8], UR4 ;  /* 0x00000804093f75b2 */ /* 0x0000e20008000100 */
[----:B------:R0:W4:Y:S01]  /*0390*/  SYNCS.EXCH.64 URZ, [UR9+0x78], UR6 ;  /* 0x00007806093f75b2 */ /* 0x0001220008000100 */
[----:B------:R0:W0:Y:S01]  /*03a0*/  SYNCS.EXCH.64 URZ, [UR9+0x10], UR4 ;  /* 0x00001004093f75b2 */ /* 0x0000220008000100 */
        /* <DEDUP_REMOVED lines=23> */
[----:B-1234-:R-:W-:Y:S01]  /*0520*/  NOP ;  /* 0x0000000000007918 */ /* 0x01efe20000000000 */
.L_x_3:
[----:B0-----:R-:W-:Y:S05]  /*0530*/  BSYNC B0 ;  /* 0x0000000000007941 */ /* 0x001fea0003800000 */
.L_x_2:
[----:B------:R-:W0:Y:S01]  /*0540*/  SHFL.IDX PT, R0, R0, RZ, 0x1f ;  /* 0x00001fff00007589 */ /* 0x000e2200000e0000 */
[----:B------:R-:W1:Y:S01]  /*0550*/  S2UR UR9, SR_CTAID.X ;  /* 0x00000000000979c3 */ /* 0x000e620000002500 */
[----:B------:R-:W-:Y:S02]  /*0560*/  LOP3.LUT R2, R2, 0xffffff80, RZ, 0xc0, !PT ;  /* 0xffffff8002027812 */ /* 0x000fe400078ec0ff */
[----:B------:R-:W-:Y:S02]  /*0570*/  ELECT P0, URZ, PT ;  /* 0x00000000003f782f */ /* 0x000fe40003800000 */
[----:B------:R-:W-:Y:S01]  /*0580*/  SHF.R.S32.HI R8, RZ, 0x1f, R3 ;  /* 0x0000001fff087819 */ /* 0x000fe20000011403 */
[----:B------:R-:W-:Y:S01]  /*0590*/  ULDC UR4, c[0x0][0x150] ;  /* 0x0000540000047ab9 */ /* 0x000fe20000000800 */
[----:B------:R-:W-:Y:S01]  /*05a0*/  NOP ;  /* 0x0000000000007918 */ /* 0x000fe20000000000 */
[----:B------:R-:W-:Y:S01]  /*05b0*/  IMAD.IADD R4, R4, 0x1, -R2 ;  /* 0x0000000104047824 */ /* 0x000fe200078e0a02 */
[----:B------:R-:W-:Y:S01]  /*05c0*/  LEA.HI R8, R8, R3, RZ, 0x2 ;  /* 0x0000000308087211 */ /* 0x000fe200078f10ff */
[----:B------:R-:W2:Y:S01]  /*05d0*/  S2R R2, SR_CTAID.Y ;  /* 0x0000000000027919 */ /* 0x000ea20000002600 */
[----:B------:R-:W3:Y:S01]  /*05e0*/  LDC R9, c[0x0][0x144] ;  /* 0x00005100ff097b82 */ /* 0x000ee20000000800 */
[----:B------:R-:W-:Y:S01]  /*05f0*/  NOP ;  /* 0x0000000000007918 */ /* 0x000fe20000000000 */
[----:B------:R-:W-:-:S02]  /*0600*/  SHF.R.S32.HI R5, RZ, 0x1f, R4 ;  /* 0x0000001fff057819 */ /* 0x000fc40000011404 */
[----:B------:R-:W-:Y:S02]  /*0610*/  LOP3.LUT R8, R8, 0x3ffffffc, RZ, 0xc0, !PT ;  /* 0x3ffffffc08087812 */ /* 0x000fe400078ec0ff */
[----:B------:R-:W-:Y:S02]  /*0620*/  LEA.HI R5, R5, R4, RZ, 0x3 ;  /* 0x0000000405057211 */ /* 0x000fe400078f18ff */
[----:B------:R-:W4:Y:S01]  /*0630*/  LDC R11, c[0x0][0x148] ;  /* 0x00005200ff0b7b82 */ /* 0x000f220000000800 */
[----:B------:R-:W-:Y:S01]  /*0640*/  IMAD.IADD R8, R3, 0x1, -R8 ;  /* 0x0000000103087824 */ /* 0x000fe200078e0a08 */
[--C-:B------:R-:W-:Y:S02]  /*0650*/  SHF.R.S32.HI R6, RZ, 0x3, R5.reuse ;  /* 0x00000003ff067819 */ /* 0x100fe40000011405 */
[----:B------:R-:W-:Y:S02]  /*0660*/  SHF.R.S32.HI R5, RZ, 0x1f, R5 ;  /* 0x0000001fff057819 */ /* 0x000fe40000011405 */
[----:B0-----:R-:W-:-:S02]  /*0670*/  ISETP.NE.OR P0, PT, R0, RZ, !P0 ;  /* 0x000000ff0000720c */ /* 0x001fc40004705670 */
[----:B------:R-:W-:Y:S02]  /*0680*/  LEA.HI R5, R5, R6, RZ, 0x2 ;  /* 0x0000000605057211 */ /* 0x000fe400078f10ff */
[----:B-1----:R-:W-:Y:S02]  /*0690*/  I2FP.F32.U32 R0, UR9 ;  /* 0x0000000900007c45 */ /* 0x002fe40008201000 */
[----:B------:R-:W-:-:S03]  /*06a0*/  LOP3.LUT R5, R5, 0xfffffffc, RZ, 0xc0, !PT ;  /* 0xfffffffc05057812 */ /* 0x000fc600078ec0ff */
[----:B------:R-:W-:Y:S01]  /*06b0*/  FMUL R7, R0, UR4 ;  /* 0x0000000400077c20 */ /* 0x000fe20008400000 */
[----:B------:R-:W-:Y:S01]  /*06c0*/  ULDC UR4, c[0x0][0x154] ;  /* 0x0000550000047ab9 */ /* 0x000fe20000000800 */
[----:B------:R-:W-:Y:S02]  /*06d0*/  IMAD.IADD R5, R6, 0x1, -R5 ;  /* 0x0000000106057824 */ /* 0x000fe400078e0a05 */
[----:B------:R-:W-:Y:S01]  /*06e0*/  VOTEU.ALL UP0, P0 ;  /* 0x00000000003f7886 */ /* 0x000fe20000000000 */
[----:B------:R-:W-:Y:S01]  /*06f0*/  VOTEU.ALL UP1, P0 ;  /* 0x00000000003f7886 */ /* 0x000fe20000020000 */
[----:B------:R-:W0:Y:S01]  /*0700*/  F2I.U32.TRUNC.NTZ R7, R7 ;  /* 0x0000000700077305 */ /* 0x000e22000020f000 */
[----:B------:R-:W-:Y:S01]  /*0710*/  IMAD R5, R8, 0x4, R5 ;  /* 0x0000000408057824 */ /* 0x000fe200078e0205 */
[----:B--2---:R-:W-:Y:S01]  /*0720*/  I2FP.F32.U32 R8, R2 ;  /* 0x0000000200087245 */ /* 0x004fe20000201000 */
[----:B------:R-:W1:Y:S01]  /*0730*/  @!UP0 S2UR UR7, SR_CgaCtaId ;  /* 0x00000000000789c3 */ /* 0x000e620000008800 */
[----:B------:R-:W-:-:S02]  /*0740*/  @!UP0 UMOV UR6, 0x400 ;  /* 0x0000040000068882 */ /* 0x000fc40000000000 */
[----:B------:R-:W-:Y:S01]  /*0750*/  SHF.R.S32.HI R0, RZ, 0x1f, R5 ;  /* 0x0000001fff007819 */ /* 0x000fe20000011405 */
[----:B------:R-:W-:Y:S01]  /*0760*/  FMUL R8, R8, UR4 ;  /* 0x0000000408087c20 */ /* 0x000fe20008400000 */
[----:B------:R-:W-:Y:S02]  /*0770*/  UMOV UR4, 0x20 ;  /* 0x0000002000047882 */ /* 0x000fe40000000000 */
[----:B------:R-:W-:Y:S01]  /*0780*/  LEA.HI R0, R0, R5, RZ, 0x2 ;  /* 0x0000000500007211 */ /* 0x000fe200078f10ff */
[----:B------:R-:W-:-:S04]  /*0790*/  @!UP0 UIADD3 UR4, -UR4, 0x100000, URZ ;  /* 0x0010000004048890 */ /* 0x000fc8000fffe13f */
[----:B------:R-:W-:Y:S02]  /*07a0*/  @!UP0 USHF.L.U32 UR5, UR4, 0xb, URZ ;  /* 0x0000000b04058899 */ /* 0x000fe4000800063f */
[----:B------:R-:W-:Y:S01]  /*07b0*/  @!UP0 USHF.L.U32 UR4, UR4, 0x1, URZ ;  /* 0x0000000104048899 */ /* 0x000fe2000800063f */
[----:B------:R-:W2:Y:S01]  /*07c0*/  F2I.U32.TRUNC.NTZ R8, R8 ;  /* 0x0000000800087305 */ /* 0x000ea2000020f000 */
[----:B------:R-:W-:Y:S01]  /*07d0*/  LOP3.LUT R6, R0, 0xfffffffc, RZ, 0xc0, !PT ;  /* 0xfffffffc00067812 */ /* 0x000fe200078ec0ff */
[----:B0-----:R-:W-:-:S04]  /*07e0*/  IMAD.MOV R10, RZ, RZ, -R7 ;  /* 0x000000ffff0a7224 */ /* 0x001fc800078e0a07 */
[----:B---3--:R-:W-:Y:S02]  /*07f0*/  IMAD R0, R9, R10, UR9 ;  /* 0x0000000909007e24 */ /* 0x008fe4000f8e020a */
[C---:B------:R-:W-:Y:S02]  /*0800*/  IMAD.IADD R7, R5.reuse, 0x1, -R6 ;  /* 0x0000000105077824 */ /* 0x040fe400078e0a06 */
[----:B------:R-:W-:-:S03]  /*0810*/  IMAD.SHL.U32 R6, R5, 0x4, RZ ;  /* 0x0000000405067824 */ /* 0x000fc600078e00ff */
[----:B------:R-:W-:Y:S01]  /*0820*/  ISETP.NE.AND P2, PT, R7, R0, PT ;  /* 0x000000000700720c */ /* 0x000fe20003f45270 */
[----:B-1----:R-:W-:Y:S01]  /*0830*/  @!UP0 ULEA UR6, UR7, UR6, 0x18 ;  /* 0x0000000607068291 */ /* 0x002fe2000f8ec03f */
[----:B------:R-:W-:Y:S01]  /*0840*/  LOP3.LUT R13, R5, 0xc, R6, 0x78, !PT ;  /* 0x0000000c050d7812 */ /* 0x000fe200078e7806 */
[----:B--2---:R-:W-:Y:S01]  /*0850*/  IMAD.MOV R12, RZ, RZ, -R8 ;  /* 0x000000ffff0c7224 */ /* 0x004fe200078e0a08 */
[----:B------:R-:W0:Y:S01]  /*0860*/  LDC R7, c[0x0][0x140] ;  /* 0x00005000ff077b82 */ /* 0x000e220000000800 */
[----:B------:R-:W-:Y:S01]  /*0870*/  VOTEU.ALL UP0, P0 ;  /* 0x00000000003f7886 */ /* 0x000fe20000000000 */
[----:B------:R-:W-:Y:S01]  /*0880*/  LOP3.LUT P0, RZ, R4, 0x7, RZ, 0xc0, !PT ;  /* 0x0000000704ff7812 */ /* 0x000fe2000780c0ff */
[----:B----4-:R-:W-:Y:S01]  /*0890*/  IMAD R6, R11, R12, R2 ;  /* 0x0000000c0b067224 */ /* 0x010fe200078e0202 */
[----:B------:R1:W-:Y:S01]  /*08a0*/  STL [R1+0x45c], R13 ;  /* 0x00045c0d01007387 */ /* 0x0003e20000100800 */
[----:B------:R-:W-:Y:S01]  /*08b0*/  IMAD.MOV.U32 R4, RZ, RZ, 0x1 ;  /* 0x00000001ff047424 */ /* 0x000fe200078e00ff */
[----:B------:R-:W-:-:S03]  /*08c0*/  ISETP.LT.U32.AND P0, PT, R13, 0x10, !P0 ;  /* 0x000000100d00780c */ /* 0x000fc60004701070 */
[----:B------:R-:W-:Y:S01]  /*08d0*/  @P2 SHF.R.S32.HI R5, RZ, 0x1f, R13 ;  /* 0x0000001fff052819 */ /* 0x000fe2000001140d */
[----:B------:R-:W2:Y:S02]  /*08e0*/  FENCE.VIEW.ASYNC.S ;  /* 0x00000000000073c6 */ /* 0x000ea40000000000 */
[----:B--2---:R1:W2:Y:S01]  /*08f0*/  @!UP0 SYNCS.EXCH.64 URZ, [UR6+0xf0], UR4 ;  /* 0x0000f004063f85b2 */ /* 0x0042a20008000100 */
[----:B------:R-:W-:-:S04]  /*0900*/  @P2 LEA.HI R5, R5, R13, RZ, 0x2 ;  /* 0x0000000d05052211 */ /* 0x000fc800078f10ff */
[----:B------:R-:W-:-:S04]  /*0910*/  @P2 SHF.R.S32.HI R5, RZ, 0x2, R5 ;  /* 0x00000002ff052819 */ /* 0x000fc80000011405 */
[----:B------:R-:W-:Y:S02]  /*0920*/  @P2 ISETP.NE.AND P3, PT, R5, R6, PT ;  /* 0x000000060500220c */ /* 0x000fe40003f65270 */
[----:B------:R-:W-:Y:S02]  /*0930*/  SEL R5, RZ, 0x1, !P0 ;  /* 0x00000001ff057807 */ /* 0x000fe40004000000 */
[----:B------:R-:W-:Y:S01]  /*0940*/  @P2 SEL R4, RZ, 0x1, P3 ;  /* 0x00000001ff042807 */ /* 0x000fe20001800000 */
[----:B------:R1:W3:Y:S01]  /*0950*/  @!UP1 SYNCS.EXCH.64 URZ, [UR6+0xf8], UR4 ;  /* 0x0000f804063f95b2 */ /* 0x0002e20008000100 */
[----:B0-----:R-:W-:Y:S01]  /*0960*/  ISETP.EQ.U32.AND P5, PT, R7, 0x1, PT ;  /* 0x000000010700780c */ /* 0x001fe20003fa2070 */
[----:B------:R-:W-:Y:S01]  /*0970*/  NOP ;  /* 0x0000000000007918 */ /* 0x000fe20000000000 */
[----:B------:R-:W-:-:S05]  /*0980*/  LOP3.LUT R4, R4, R5, RZ, 0xc0, !PT ;  /* 0x0000000504047212 */ /* 0x000fca00078ec0ff */
[----:B------:R1:W-:Y:S06]  /*0990*/  STL [R1+0x458], R4 ;  /* 0x0004580401007387 */ /* 0x0003ec0000100800 */
[----:B--23--:R-:W-:Y:S05]  /*09a0*/  @!P5 BRA `(.L_x_4) ;  /* 0x000000000008d947 */ /* 0x00cfea0003800000 */
[----:B------:R-:W-:Y:S01]  /*09b0*/  UCGABAR_ARV ;  /* 0x00000000000079c7 */ /* 0x000fe20008000000 */
[----:B------:R-:W-:Y:S05]  /*09c0*/  BRA `(.L_x_5) ;  /* 0x0000000000047947 */ /* 0x000fea0003800000 */
.L_x_4:
[----:B------:R-:W-:Y:S01]  /*09d0*/  NOP ;  /* 0x0000000000007918 */ /* 0x000fe20000000000 */
.L_x_5:
[----:B------:R-:W0:Y:S01]  /*09e0*/  LDC R3, c[0x0][0x65c] ;  /* 0x00019700ff037b82 */ /* 0x000e220000000800 */
[----:B-1----:R-:W-:Y:S02]  /*09f0*/  IMAD.U32 R4, RZ, RZ, UR9 ;  /* 0x00000009ff047e24 */ /* 0x002fe4000f8e00ff */
[----:B------:R-:W-:Y:S01]  /*0a00*/  IMAD.MOV.U32 R5, RZ, RZ, RZ ;  /* 0x000000ffff057224 */ /* 0x000fe200078e00ff */
[----:B0-----:R-:W-:-:S13]  /*0a10*/  ISETP.NE.AND P4, PT, R3, 0x1, PT ;  /* 0x000000010300780c */ /* 0x001fda0003f85270 */
[----:B------:R-:W0:Y:S01]  /*0a20*/  @P4 LDC R7, c[0x0][0x10] ;  /* 0x00000400ff074b82 */ /* 0x000e220000000800 */
[----:B------:R-:W-:Y:S02]  /*0a30*/  @P4 IMAD.MOV.U32 R3, RZ, RZ, RZ ;  /* 0x000000ffff034224 */ /* 0x000fe400078e00ff */
[----:B------:R-:W-:-:S05]  /*0a40*/  @P4 IMAD.MOV.U32 R13, RZ, RZ, RZ ;  /* 0x000000ffff0d4224 */ /* 0x000fca00078e00ff */
[----:B------:R-:W1:Y:S01]  /*0a50*/  @!P4 LDC R9, c[0x0][0xc] ;  /* 0x00000300ff09cb82 */ /* 0x000e620000000800 */
[----:B0-----:R-:W-:-:S04]  /*0a60*/  @P4 IMAD.WIDE.U32 R6, R7, UR9, R2 ;  /* 0x0000000907064c25 */ /* 0x001fc8000f8e0002 */
[----:B------:R-:W-:Y:S02]  /*0a70*/  @P4 IMAD.MOV.U32 R10, RZ, RZ, R6 ;  /* 0x000000ffff0a4224 */ /* 0x000fe400078e0006 */
[----:B------:R-:W-:Y:S02]  /*0a80*/  @P4 IMAD.IADD R15, R7, 0x1, R13 ;  /* 0x00000001070f4824 */ /* 0x000fe400078e020d */
[----:B-1----:R-:W-:-:S04]  /*0a90*/  @!P4 IMAD.WIDE.U32 R4, R2, R9, R4 ;  /* 0x000000090204c225 */ /* 0x002fc800078e0004 */
[----:B------:R-:W-:Y:S02]  /*0aa0*/  @!P4 IMAD.MOV.U32 R10, RZ, RZ, R4 ;  /* 0x000000ffff0ac224 */ /* 0x000fe400078e0004 */
[----:B------:R-:W-:-:S03]  /*0ab0*/  @!P4 IMAD.MOV.U32 R15, RZ, RZ, R5 ;  /* 0x000000ffff0fc224 */ /* 0x000fc600078e0005 */
[----:B------:R0:W-:Y:S04]  /*0ac0*/  STL [R1+0x464], R10 ;  /* 0x0004640a01007387 */ /* 0x0001e80000100800 */
[----:B------:R0:W-:Y:S01]  /*0ad0*/  STL [R1+0x460], R15 ;  /* 0x0004600f01007387 */ /* 0x0001e20000100800 */
[----:B------:R-:W-:Y:S05]  /*0ae0*/  @!P5 BRA `(.L_x_6) ;  /* 0x00000000000cd947 */ /* 0x000fea0003800000 */
[----:B------:R-:W-:Y:S01]  /*0af0*/  UCGABAR_WAIT ;  /* 0x0000000000007dc7 */ /* 0x000fe20008000000 */
[----:B------:R-:W-:Y:S01]  /*0b00*/  CCTL.IVALL ;  /* 0x00000000ff00798f */ /* 0x000fe20002000000 */
[----:B------:R-:W-:Y:S05]  /*0b10*/  BRA `(.L_x_7) ;  /* 0x0000000000047947 */ /* 0x000fea0003800000 */
.L_x_6:
[----:B------:R-:W-:Y:S06]  /*0b20*/  BAR.SYNC.DEFER_BLOCKING 0x0 ;  /* 0x0000000000007b1d */ /* 0x000fec0000010000 */
.L_x_7:
[----:B------:R-:W-:Y:S05]  /*0b30*/  @!P1 BRA `(.L_x_8) ;  /* 0x00000214006c9947 */ /* 0x000fea0003800000 */
[----:B------:R-:W-:-:S06]  /*0b40*/  UISETP.GT.U32.AND UP0, UPT, UR10, 0x1, UPT ;  /* 0x000000010a00788c */ /* 0x000fcc000bf04070 */
[----:B------:R-:W-:-:S13]  /*0b50*/  PLOP3.LUT P0, PT, PT, PT, UP0, 0x80, 0x0 ;  /* 0x000000000000781c */ /* 0x000fda0003f0f008 */
[----:B------:R-:W-:Y:S05]  /*0b60*/  @P0 EXIT ;  /* 0x000000000000094d */ /* 0x000fea0003800000 */
[----:B------:R-:W-:Y:S01]  /*0b70*/  IMAD.MOV.U32 R6, RZ, RZ, -0x1 ;  /* 0xffffffffff067424 */ /* 0x000fe200078e00ff */
[----:B------:R-:W-:Y:S01]  /*0b80*/  ULDC.64 UR4, c[0x0][0x650] ;  /* 0x0001940000047ab9 */ /* 0x000fe20000000a00 */
[----:B------:R-:W-:Y:S01]  /*0b90*/  IMAD.MOV.U32 R5, RZ, RZ, -0x1 ;  /* 0xffffffffff057424 */ /* 0x000fe200078e00ff */
[----:B------:R-:W-:Y:S01]  /*0ba0*/  ISETP.GE.U32.AND P0, PT, R10, UR4, PT ;  /* 0x000000040a007c0c */ /* 0x000fe2000bf06070 */
[----:B------:R-:W-:Y:S01]  /*0bb0*/  UMOV UR10, 0xffffffff ;  /* 0xffffffff000a7882 */ /* 0x000fe20000000000 */
[----:B------:R1:W-:Y:S01]  /*0bc0*/  STL [R1+0x46c], R6 ;  /* 0x00046c0601007387 */ /* 0x0003e20000100800 */
[----:B------:R-:W-:Y:S02]  /*0bd0*/  PRMT R4, RZ, 0x7610, R4 ;  /* 0x00007610ff047816 */ /* 0x000fe40000000004 */
[----:B------:R-:W-:Y:S01]  /*0be0*/  ISETP.GE.U32.AND.EX P0, PT, R15, UR5, PT, P0 ;  /* 0x000000050f007c0c */ /* 0x000fe2000bf06100 */
[----:B------:R1:W-:-:S12]  /*0bf0*/  STL [R1+0x468], R5 ;  /* 0x0004680501007387 */ /* 0x0003d80000100800 */
[----:B-1----:R-:W-:Y:S05]  /*0c00*/  @P0 BRA `(.L_x_9) ;  /* 0x00000004003c0947 */ /* 0x002fea0003800000 */
[----:B------:R-:W-:Y:S01]  /*0c10*/  ULDC.64 UR14, c[0x0][0x628] ;  /* 0x00018a00000e7ab9 */ /* 0x000fe20000000a00 */
[----:B------:R-:W1:Y:S01]  /*0c20*/  LDC.64 R8, c[0x0][0x620] ;  /* 0x00018800ff087b82 */ /* 0x000e620000000a00 */
[----:B------:R-:W-:Y:S01]  /*0c30*/  ISETP.NE.U32.AND P0, PT, RZ, UR14, PT ;  /* 0x0000000eff007c0c */ /* 0x000fe2000bf05070 */
[----:B------:R-:W-:Y:S01]  /*0c40*/  ULDC UR11, c[0x0][0x630] ;  /* 0x00018c00000b7ab9 */ /* 0x000fe20000000800 */
[----:B------:R-:W-:Y:S02]  /*0c50*/  R2UR UR4, R10 ;  /* 0x000000000a0472ca */ /* 0x000fe400000e0000 */
[----:B------:R-:W-:Y:S02]  /*0c60*/  ISETP.NE.AND.EX P0, PT, RZ, UR15, PT, P0 ;  /* 0x0000000fff007c0c */ /* 0x000fe4000bf05300 */
[----:B------:R-:W-:-:S11]  /*0c70*/  R2UR UR5, R15 ;  /* 0x000000000f0572ca */ /* 0x000fd600000e0000 */
[----:B------:R-:W-:Y:S05]  /*0c80*/  @!P0 BRA `(.L_x_10) ;  /* 0x0000000000308947 */ /* 0x000fea0003800000 */
[----:B------:R-:W-:Y:S01]  /*0c90*/  R2UR UR4, R10 ;  /* 0x000000000a0472ca */ /* 0x000fe200000e0000 */
[----:B------:R-:W-:Y:S01]  /*0ca0*/  ULDC UR8, c[0x0][0x634] ;  /* 0x00018d0000087ab9 */ /* 0x000fe20000000800 */
[----:B------:R-:W-:-:S11]  /*0cb0*/  R2UR UR10, R15 ;  /* 0x000000000f0a72ca */ /* 0x000fd600000e0000 */
[----:B------:R-:W-:-:S04]  /*0cc0*/  UIADD3 UR8, UP0, UR4, UR8, URZ ;  /* 0x0000000804087290 */ /* 0x000fc8000ff1e03f */
[----:B------:R-:W-:-:S04]  /*0cd0*/  UIADD3.X UR10, URZ, UR10, URZ, UP0, !UPT ;  /* 0x0000000a3f0a7290 */ /* 0x000fc800087fe43f */
[----:B------:R-:W-:-:S04]  /*0ce0*/  UIMAD.WIDE.U32 UR4, UR10, UR14, URZ ;  /* 0x0000000e0a0472a5 */ /* 0x000fc8000f8e003f */
[----:B------:R-:W-:Y:S02]  /*0cf0*/  UIMAD.WIDE.U32 UR6, UP0, UR8, UR15, UR4 ;  /* 0x0000000f080672a5 */ /* 0x000fe4000f800004 */
[----:B------:R-:W-:Y:S02]  /*0d00*/  UIMAD.WIDE.U32 UR4, UR8, UR14, URZ ;  /* 0x0000000e080472a5 */ /* 0x000fe4000f8e003f */
[----:B------:R-:W-:Y:S02]  /*0d10*/  UIADD3.X UR9, URZ, URZ, URZ, UP0, !UPT ;  /* 0x0000003f3f097290 */ /* 0x000fe400087fe43f */
[----:B------:R-:W-:Y:S01]  /*0d20*/  UIADD3 URZ, UP0, UR5, UR6, URZ ;  /* 0x00000006053f7290 */ /* 0x000fe2000ff1e03f */
[----:B------:R-:W-:-:S03]  /*0d30*/  UMOV UR8, UR7 ;  /* 0x0000000700087c82 */ /* 0x000fc60008000000 */
[----:B------:R-:W-:-:S12]  /*0d40*/  UIMAD.WIDE.U32.X UR4, UR10, UR15, UR8, UP0 ;  /* 0x0000000f0a0472a5 */ /* 0x000fd800080e0408 */
.L_x_10:
[----:B------:R-:W-:Y:S01]  /*0d50*/  USHF.R.U64 UR10, UR4, UR11, UR5 ;  /* 0x0000000b040a7299 */ /* 0x000fe20008001205 */
[----:B------:R-:W2:Y:S01]  /*0d60*/  LDC.64 R20, c[0x0][0x640] ;  /* 0x00019000ff147b82 */ /* 0x000ea20000000a00 */
[----:B------:R-:W-:Y:S01]  /*0d70*/  USHF.R.U32.HI UR4, URZ, UR11, UR5 ;  /* 0x0000000b3f047299 */ /* 0x000fe20008011605 */
[----:B------:R-:W-:Y:S02]  /*0d80*/  IMAD.MOV.U32 R4, RZ, RZ, R10 ;  /* 0x000000ffff047224 */ /* 0x000fe400078e000a */
[----:B------:R-:W-:Y:S01]  /*0d90*/  IMAD R25, R11, R12, R2 ;  /* 0x0000000c0b197224 */ /* 0x000fe200078e0202 */
[----:B------:R-:W-:Y:S01]  /*0da0*/  IADD3 R3, P0, RZ, -UR10, RZ ;  /* 0x8000000aff037c10 */ /* 0x000fe2000ff1e0ff */
[----:B------:R-:W-:Y:S02]  /*0db0*/  IMAD.MOV.U32 R11, RZ, RZ, 0x1 ;  /* 0x00000001ff0b7424 */ /* 0x000fe400078e00ff */
[----:B------:R-:W0:Y:S02]  /*0dc0*/  LDC R14, c[0x0][0x618] ;  /* 0x00018600ff0e7b82 */ /* 0x000e240000000800 */
[----:B------:R-:W-:-:S04]  /*0dd0*/  IMAD.X R5, RZ, RZ, ~UR4, P0 ;  /* 0x80000004ff057e24 */ /* 0x000fc800080e06ff */
[-C--:B-1----:R-:W-:Y:S02]  /*0de0*/  IMAD R6, R5, R8.reuse, RZ ;  /* 0x0000000805067224 */ /* 0x082fe400078e02ff */
[----:B------:R-:W1:Y:S01]  /*0df0*/  LDC R16, c[0x0][0x608] ;  /* 0x00018200ff107b82 */ /* 0x000e620000000800 */
[----:B------:R-:W-:Y:S02]  /*0e00*/  IMAD.MOV.U32 R5, RZ, RZ, R15 ;  /* 0x000000ffff057224 */ /* 0x000fe400078e000f */
[----:B------:R-:W-:-:S05]  /*0e10*/  IMAD.WIDE.U32 R4, R3, R8, R4 ;  /* 0x0000000803047225 */ /* 0x000fca00078e0004 */
[----:B------:R-:W3:Y:S01]  /*0e20*/  LDC R18, c[0x0][0x658] ;  /* 0x00019600ff127b82 */ /* 0x000ee20000000800 */
[----:B------:R-:W-:Y:S01]  /*0e30*/  IMAD R3, R3, R9, R6 ;  /* 0x0000000903037224 */ /* 0x000fe200078e0206 */
[----:B--2---:R-:W-:-:S03]  /*0e40*/  ISETP.NE.U32.AND P0, PT, R20, RZ, PT ;  /* 0x000000ff1400720c */ /* 0x004fc60003f05070 */
[----:B------:R-:W-:Y:S01]  /*0e50*/  IMAD.IADD R3, R5, 0x1, R3 ;  /* 0x0000000105037824 */ /* 0x000fe200078e0203 */
[----:B------:R-:W-:Y:S01]  /*0e60*/  ISETP.NE.AND.EX P0, PT, R21, RZ, PT, P0 ;  /* 0x000000ff1500720c */ /* 0x000fe20003f05300 */
[----:B------:R-:W-:Y:S01]  /*0e70*/  IMAD.MOV.U32 R5, RZ, RZ, -0x1 ;  /* 0xffffffffff057424 */ /* 0x000fe200078e00ff */
[----:B------:R-:W2:Y:S02]  /*0e80*/  LDC R13, c[0x0][0x600] ;  /* 0x00018000ff0d7b82 */ /* 0x000ea40000000800 */
[-CC-:B0-----:R-:W-:Y:S02]  /*0e90*/  SHF.R.U64 R10, R4, R14.reuse, R3.reuse ;  /* 0x0000000e040a7219 */ /* 0x181fe40000001203 */
[----:B------:R-:W-:-:S04]  /*0ea0*/  SHF.R.U32.HI R3, RZ, R14, R3 ;  /* 0x0000000eff037219 */ /* 0x000fc80000011603 */
[----:B------:R-:W0:Y:S01]  /*0eb0*/  LDC R15, c[0x0][0x648] ;  /* 0x00019200ff0f7b82 */ /* 0x000e220000000800 */
[-CC-:B-1----:R-:W-:Y:S02]  /*0ec0*/  SHF.R.U64 R23, R10, R16.reuse, R3.reuse ;  /* 0x000000100a177219 */ /* 0x182fe40000001203 */
[----:B------:R-:W-:-:S05]  /*0ed0*/  SHF.R.U32.HI R3, RZ, R16, R3 ;  /* 0x00000010ff037219 */ /* 0x000fca0000011603 */
[----:B------:R-:W1:Y:S01]  /*0ee0*/  LDC R17, c[0x0][0x638] ;  /* 0x00018e00ff117b82 */ /* 0x000e620000000800 */
[-C--:B---3--:R-:W-:Y:S02]  /*0ef0*/  SHF.L.U32 R2, R5, R18.reuse, RZ ;  /* 0x0000001205027219 */ /* 0x088fe400000006ff */
[--C-:B------:R-:W-:Y:S02]  /*0f00*/  SHF.R.U64 R12, R23, R18, R3.reuse ;  /* 0x00000012170c7219 */ /* 0x100fe40000001203 */
[----:B------:R-:W-:Y:S02]  /*0f10*/  LOP3.LUT R8, RZ, R2, RZ, 0x33, !PT ;  /* 0x00000002ff087212 */ /* 0x000fe400078e33ff */
[----:B------:R-:W-:Y:S01]  /*0f20*/  SHF.R.U32.HI R3, RZ, R18, R3 ;  /* 0x00000012ff037219 */ /* 0x000fe20000011603 */
[----:B------:R-:W3:Y:S01]  /*0f30*/  LDC R19, c[0x0][0x610] ;  /* 0x00018400ff137b82 */ /* 0x000ee20000000800 */
[----:B------:R-:W-:Y:S01]  /*0f40*/  IMAD.MOV.U32 R2, RZ, RZ, R12 ;  /* 0x000000ffff027224 */ /* 0x000fe200078e000c */
[----:B------:R-:W-:Y:S06]  /*0f50*/  @!P0 BRA `(.L_x_11) ;  /* 0x0000000000288947 */ /* 0x000fec0003800000 */
[----:B------:R-:W4:Y:S02]  /*0f60*/  LDC R7, c[0x0][0x64c] ;  /* 0x00019300ff077b82 */ /* 0x000f240000000800 */
[----:B----4-:R-:W-:-:S05]  /*0f70*/  IADD3 R7, P0, R12, R7, RZ ;  /* 0x000000070c077210 */ /* 0x010fca0007f1e0ff */
[----:B------:R-:W-:-:S04]  /*0f80*/  IMAD.X R9, RZ, RZ, R3, P0 ;  /* 0x000000ffff097224 */ /* 0x000fc800000e0603 */
[----:B------:R-:W-:-:S04]  /*0f90*/  IMAD.WIDE.U32 R2, R9, R20, RZ ;  /* 0x0000001409027225 */ /* 0x000fc800078e00ff */
[----:B------:R-:W-:-:S04]  /*0fa0*/  IMAD.WIDE.U32 R4, P0, R7, R21, R2 ;  /* 0x0000001507047225 */ /* 0x000fc80007800002 */
[----:B------:R-:W-:-:S04]  /*0fb0*/  IMAD.WIDE.U32 R2, R7, R20, RZ ;  /* 0x0000001407027225 */ /* 0x000fc800078e00ff */
[----:B------:R-:W-:Y:S01]  /*0fc0*/  IMAD.X R7, RZ, RZ, RZ, P0 ;  /* 0x000000ffff077224 */ /* 0x000fe200000e06ff */
[----:B------:R-:W-:Y:S01]  /*0fd0*/  IADD3 RZ, P0, R3, R4, RZ ;  /* 0x0000000403ff7210 */ /* 0x000fe20007f1e0ff */
[----:B------:R-:W-:-:S04]  /*0fe0*/  IMAD.MOV.U32 R6, RZ, RZ, R5 ;  /* 0x000000ffff067224 */ /* 0x000fc800078e0005 */
[----:B------:R-:W-:-:S08]  /*0ff0*/  IMAD.WIDE.U32.X R2, R9, R21, R6, P0 ;  /* 0x0000001509027225 */ /* 0x000fd000000e0406 */
.L_x_11:
[----:B0-----:R-:W-:Y:S01]  /*1000*/  SHF.R.U64 R4, R2, R15, R3 ;  /* 0x0000000f02047219 */ /* 0x001fe20000001203 */
[----:B--2---:R-:W-:Y:S01]  /*1010*/  VIADD R5, R13, 0xffffffff ;  /* 0xffffffff0d057836 */ /* 0x004fe20000000000 */
[----:B------:R-:W-:Y:S02]  /*1020*/  SHF.L.U32 R2, R11, R18, RZ ;  /* 0x000000120b027219 */ /* 0x000fe400000006ff */
[----:B------:R-:W-:Y:S01]  /*1030*/  LOP3.LUT R3, R23, R8, RZ, 0xc0, !PT ;  /* 0x0000000817037212 */ /* 0x000fe200078ec0ff */
[----:B------:R-:W-:Y:S01]  /*1040*/  IMAD.MOV R6, RZ, RZ, -R4 ;  /* 0x000000ffff067224 */ /* 0x000fe200078e0a04 */
[----:B------:R-:W-:Y:S02]  /*1050*/  SEL R0, R0, R25, !P4 ;  /* 0x0000001900007207 */ /* 0x000fe40006000000 */
[----:B------:R-:W-:Y:S01]  /*1060*/  LOP3.LUT R5, R10, R5, RZ, 0xc0, !PT ;  /* 0x000000050a057212 */ /* 0x000fe200078ec0ff */
[----:B------:R-:W-:Y:S02]  /*1070*/  IMAD R3, R2, R4, R3 ;  /* 0x0000000402037224 */ /* 0x000fe400078e0203 */
[----:B-1----:R-:W-:-:S02]  /*1080*/  IMAD R2, R6, R17, R12 ;  /* 0x0000001106027224 */ /* 0x002fc400078e020c */
[----:B---3--:R-:W-:Y:S02]  /*1090*/  IMAD R0, R3, R19, R0 ;  /* 0x0000001303007224 */ /* 0x008fe400078e0200 */
[----:B------:R-:W-:Y:S02]  /*10a0*/  IMAD R3, R2, R13, R5 ;  /* 0x0000000d02037224 */ /* 0x000fe400078e0205 */
[----:B------:R-:W-:-:S03]  /*10b0*/  IMAD.MOV.U32 R4, RZ, RZ, 0x1 ;  /* 0x00000001ff047424 */ /* 0x000fc600078e00ff */
[----:B------:R-:W-:Y:S02]  /*10c0*/  SEL R2, R3, R0, !P4 ;  /* 0x0000000003027207 */ /* 0x000fe40006000000 */
[----:B------:R-:W-:-:S03]  /*10d0*/  SEL R0, R0, R3, !P4 ;  /* 0x0000000300007207 */ /* 0x000fc60006000000 */
[----:B------:R1:W-:Y:S04]  /*10e0*/  STL [R1+0x468], R2 ;  /* 0x0004680201007387 */ /* 0x0003e80000100800 */
[----:B------:R1:W-:Y:S02]  /*10f0*/  STL [R1+0x46c], R0 ;  /* 0x00046c0001007387 */ /* 0x0003e40000100800 */
.L_x_9:
[----:B------:R-:W-:-:S08]  /*1100*/  NOP ;  /* 0x0000000000007918 */ /* 0x000fd00000000000 */
[----:B------:R-:W2:Y:S02]  /*1110*/  USETMAXREG.TRY_ALLOC.CTAPOOL UP0, 0xf0 ;  /* 0x000000f0000079c8 */ /* 0x000ea40008000600 */
[----:B--2---:R-:W-:-:S13]  /*1120*/  PLOP3.LUT P0, PT, PT, PT, UP0, 0x80, 0x0 ;  /* 0x000000000000781c */ /* 0x004fda0003f0f008 */
[----:B------:R-:W-:Y:S05]  /*1130*/  @!P0 BRA `(.L_x_9) ;  /* 0xfffffffc00f08947 */ /* 0x000fea000383ffff */
[----:B------:R-:W-:Y:S01]  /*1140*/  ULDC.64 UR4, c[0x0][0x598] ;  /* 0x0001660000047ab9 */ /* 0x000fe20000000a00 */
[----:B------:R-:W-:Y:S01]  /*1150*/  ULDC.64 UR20, c[0x0][0x208] ;  /* 0x0000820000147ab9 */ /* 0x000fe20000000a00 */
[----:B------:R-:W-:-:S04]  /*1160*/  ISETP.NE.U32.AND P0, PT, RZ, UR4, PT ;  /* 0x00000004ff007c0c */ /* 0x000fc8000bf05070 */
[----:B------:R-:W-:-:S13]  /*1170*/  ISETP.NE.AND.EX P0, PT, RZ, UR5, PT, P0 ;  /* 0x00000005ff007c0c */ /* 0x000fda000bf05300 */
[----:B------:R-:W-:Y:S05]  /*1180*/  @!P0 BRA `(.L_x_12) ;  /* 0x0000000000208947 */ /* 0x000fea0003800000 */
[----:B-1----:R-:W1:Y:S02]  /*1190*/  LDC.64 R2, c[0x0][0x598] ;  /* 0x00016600ff027b82 */ /* 0x002e640000000a00 */
[----:B-1----:R-:W2:Y:S02]  /*11a0*/  LDG.E.64 R2, desc[UR20][R2.64] ;  /* 0x0000001402027981 */ /* 0x002ea4000c1e1b00 */
[----:B--2---:R-:W-:-:S04]  /*11b0*/  ISETP.NE.U32.AND P0, PT, R2, RZ, PT ;  /* 0x000000ff0200720c */ /* 0x004fc80003f05070 */
[----:B------:R-:W-:-:S13]  /*11c0*/  ISETP.NE.AND.EX P0, PT, R3, RZ, PT, P0 ;  /* 0x000000ff0300720c */ /* 0x000fda0003f05300 */
[----:B------:R-:W-:Y:S05]  /*11d0*/  @!P0 BRA `(.L_x_12) ;  /* 0x00000000000c8947 */ /* 0x000fea0003800000 */
[----:B------:R-:W2:Y:S02]  /*11e0*/  LD.E R2, desc[UR20][R2.64] ;  /* 0x0000001402027980 */ /* 0x000ea4000c101900 */
[----:B--2---:R-:W-:Y:S01]  /*11f0*/  R2UR UR22, R2 ;  /* 0x00000000021672ca */ /* 0x004fe200000e0000 */
[----:B------:R-:W-:-:S14]  /*1200*/  BRA `(.L_x_13) ;  /* 0x0000000000247947 */ /* 0x000fdc0003800000 */
.L_x_12:
[----:B------:R-:W-:Y:S02]  /*1210*/  ULDC.64 UR4, c[0x0][0x588] ;  /* 0x0001620000047ab9 */ /* 0x000fe40000000a00 */
[----:B------:R-:W-:-:S04]  /*1220*/  ISETP.NE.U32.AND P0, PT, RZ, UR4, PT ;  /* 0x00000004ff007c0c */ /* 0x000fc8000bf05070 */
[----:B------:R-:W-:-:S13]  /*1230*/  ISETP.NE.AND.EX P0, PT, RZ, UR5, PT, P0 ;  /* 0x00000005ff007c0c */ /* 0x000fda000bf05300 */
[----:B------:R-:W-:Y:S05]  /*1240*/  @!P0 BRA `(.L_x_14) ;  /* 0x0000000000108947 */ /* 0x000fea0003800000 */
[----:B-1----:R-:W1:Y:S02]  /*1250*/  LDC.64 R2, c[0x0][0x588] ;  /* 0x00016200ff027b82 */ /* 0x002e640000000a00 */
[----:B-1----:R-:W2:Y:S02]  /*1260*/  LDG.E R2, desc[UR20][R2.64] ;  /* 0x0000001402027981 */ /* 0x002ea4000c1e1900 */
[----:B--2---:R-:W-:Y:S01]  /*1270*/  R2UR UR22, R2 ;  /* 0x00000000021672ca */ /* 0x004fe200000e0000 */
[----:B------:R-:W-:-:S14]  /*1280*/  BRA `(.L_x_13) ;  /* 0x0000000000047947 */ /* 0x000fdc0003800000 */
.L_x_14:
[----:B------:R-:W-:-:S05]  /*1290*/  ULDC UR22, c[0x0][0x580] ;  /* 0x0001600000167ab9 */ /* 0x000fca0000000800 */
.L_x_13:
[----:B------:R-:W-:Y:S02]  /*12a0*/  ULDC.64 UR4, c[0x0][0x5a0] ;  /* 0x0001680000047ab9 */ /* 0x000fe40000000a00 */
        /* <DEDUP_REMOVED lines=11> */
.L_x_15:
        /* <DEDUP_REMOVED lines=8> */
.L_x_17:
[----:B------:R-:W-:-:S05]  /*13e0*/  ULDC UR23, c[0x0][0x584] ;  /* 0x0001610000177ab9 */ /* 0x000fca0000000800 */
.L_x_16:
[----:B------:R-:W-:-:S13]  /*13f0*/  LOP3.LUT P0, RZ, R4, 0xff, RZ, 0xc0, !PT ;  /* 0x000000ff04ff7812 */ /* 0x000fda000780c0ff */
[----:B------:R-:W-:Y:S05]  /*1400*/  @!P0 EXIT ;  /* 0x000000000000894d */ /* 0x000fea0003800000 */
[----:B------:R-:W-:Y:S01]  /*1410*/  ULDC UR4, c[0x0][0x28c] ;  /* 0x0000a30000047ab9 */ /* 0x000fe20000000800 */
[----:B------:R-:W-:Y:S02]  /*1420*/  ULOP3.LUT UR24, UR13, 0x1, URZ, 0xfc, !UPT ;  /* 0x000000010d187892 */ /* 0x000fe4000f8efc3f */
[----:B------:R-:W-:-:S04]  /*1430*/  UIADD3 UR4, UR4, 0x1f, URZ ;  /* 0x0000001f04047890 */ /* 0x000fc8000fffe03f */
[----:B------:R-:W-:-:S04]  /*1440*/  USHF.R.S32.HI UR5, URZ, 0x1f, UR4 ;  /* 0x0000001f3f057899 */ /* 0x000fc80008011404 */
[----:B------:R-:W-:-:S03]  /*1450*/  ULEA.HI UR5, UR5, UR4, URZ, 0x5 ;  /* 0x0000000405057291 */ /* 0x000fc6000f8f283f */
[----:B------:R-:W-:Y:S01]  /*1460*/  UMOV UR4, URZ ;  /* 0x0000003f00047c82 */ /* 0x000fe20008000000 */
[----:B------:R-:W-:-:S03]  /*1470*/  USHF.R.S32.HI UR9, URZ, 0x5, UR5 ;  /* 0x000000053f097899 */ /* 0x000fc60008011405 */
[----:B------:R-:W-:-:S09]  /*1480*/  UMOV UR5, URZ ;  /* 0x0000003f00057c82 */ /* 0x000fd20008000000 */
.L_x_556:
[----:B------:R-:W-:Y:S01]  /*1490*/  STL [R1+0x454], RZ ;  /* 0x000454ff01007387 */ /* 0x000fe20000100800 */
[----:B--2---:R-:W2:Y:S01]  /*14a0*/  S2UR UR16, SR_CgaCtaId ;  /* 0x00000000001079c3 */ /* 0x004ea20000008800 */
[----:B------:R-:W-:Y:S01]  /*14b0*/  UMOV UR15, 0x400 ;  /* 0x00000400000f7882 */ /* 0x000fe20000000000 */
[----:B------:R-:W-:Y:S01]  /*14c0*/  UMOV UR6, URZ ;  /* 0x0000003f00067c82 */ /* 0x000fe20008000000 */
[----:B------:R-:W-:Y:S01]  /*14d0*/  STL [R1+0x450], RZ ;  /* 0x000450ff01007387 */ /* 0x000fe20000100800 */
[----:B------:R-:W-:Y:S01]  /*14e0*/  UMOV UR7, URZ ;  /* 0x0000003f00077c82 */ /* 0x000fe20008000000 */
[----:B------:R-:W-:Y:S01]  /*14f0*/  UMOV UR8, URZ ;  /* 0x0000003f00087c82 */ /* 0x000fe20008000000 */
[----:B------:R-:W-:Y:S01]  /*1500*/  CS2R R236, SRZ ;  /* 0x0000000000ec7805 */ /* 0x000fe2000001ff00 */
[----:B------:R-:W-:Y:S01]  /*1510*/  STL [R1+0x44c], RZ ;  /* 0x00044cff01007387 */ /* 0x000fe20000100800 */
[----:B-1----:R-:W1:Y:S01]  /*1520*/  LDC R2, c[0x0][0x28c] ;  /* 0x0000a300ff027b82 */ /* 0x002e620000000800 */
[----:B------:R-:W-:-:S02]  /*1530*/  CS2R R234, SRZ ;  /* 0x0000000000ea7805 */ /* 0x000fc4000001ff00 */
[----:B------:R-:W-:Y:S01]  /*1540*/  CS2R R232, SRZ ;  /* 0x0000000000e87805 */ /* 0x000fe2000001ff00 */
[----:B------:R-:W-:Y:S01]  /*1550*/  STL [R1+0x448], RZ ;  /* 0x000448ff01007387 */ /* 0x000fe20000100800 */
[----:B------:R-:W-:Y:S02]  /*1560*/  CS2R R230, SRZ ;  /* 0x0000000000e67805 */ /* 0x000fe4000001ff00 */
[----:B------:R-:W-:Y:S02]  /*1570*/  CS2R R228, SRZ ;  /* 0x0000000000e47805 */ /* 0x000fe4000001ff00 */
[----:B------:R-:W-:Y:S01]  /*1580*/  CS2R R226, SRZ ;  /* 0x0000000000e27805 */ /* 0x000fe2000001ff00 */
[----:B------:R-:W-:Y:S01]  /*1590*/  STL [R1+0x444], RZ ;  /* 0x000444ff01007387 */ /* 0x000fe20000100800 */
[----:B------:R-:W-:Y:S02]  /*15a0*/  CS2R R224, SRZ ;  /* 0x0000000000e07805 */ /* 0x000fe4000001ff00 */
        /* <DEDUP_REMOVED lines=15> */
[----:B-1----:R-:W-:Y:S02]  /*16a0*/  ISETP.GE.AND P0, PT, R2, 0x1, PT ;  /* 0x000000010200780c */ /* 0x002fe40003f06270 */
        /* <DEDUP_REMOVED lines=39> */
[----:B0-----:R-:W-:Y:S02]  /*1920*/  CS2R R14, SRZ ;  /* 0x00000000000e7805 */ /* 0x001fe4000001ff00 */
        /* <DEDUP_REMOVED lines=91> */
[----:B------:R-:W-:-:S03]  /*1ee0*/  CS2R R150, SRZ ;  /* 0x0000000000967805 */ /* 0x000fc6000001ff00 */
[----:B------:R-:W-:Y:S04]  /*1ef0*/  STL [R1+0x3ac], RZ ;  /* 0x0003acff01007387 */ /* 0x000fe80000100800 */
        /* <DEDUP_REMOVED lines=107> */
[----:B------:R-:W-:Y:S04]  /*25b0*/  STL [R1], RZ ;  /* 0x000000ff01007387 */ /* 0x000fe80000100800 */
        /* <DEDUP_REMOVED lines=39> */
[----:B------:R-:W-:Y:S01]  /*2830*/  STL [R1+0xa0], RZ ;  /* 0x0000a0ff01007387 */ /* 0x000fe20000100800 */
[----:B------:R-:W0:Y:S03]  /*2840*/  S2R R0, SR_TID.X ;  /* 0x0000000000007919 */ /* 0x000e260000002100 */
        /* <DEDUP_REMOVED lines=8> */
[----:B0-----:R-:W-:-:S03]  /*28d0*/  LOP3.LUT R0, R0, 0x80, RZ, 0xc0, !PT ;  /* 0x0000008000007812 */ /* 0x001fc600078ec0ff */
[----:B------:R-:W-:Y:S01]  /*28e0*/  STL [R1+0xc4], RZ ;  /* 0x0000c4ff01007387 */ /* 0x000fe20000100800 */
[----:B------:R-:W-:-:S03]  /*28f0*/  SHF.R.U32.HI R0, RZ, 0x7, R0 ;  /* 0x00000007ff007819 */ /* 0x000fc60000011600 */
        /* <DEDUP_REMOVED lines=33> */
[----:B------:R-:W0:Y:S04]  /*2b10*/  SHFL.IDX PT, R0, R0, RZ, 0x1f ;  /* 0x00001fff00007589 */ /* 0x000e2800000e0000 */
[----:B------:R1:W-:Y:S04]  /*2b20*/  STL [R1+0x14c], RZ ;  /* 0x00014cff01007387 */ /* 0x0003e80000100800 */
[----:B------:R1:W-:Y:S04]  /*2b30*/  STL [R1+0x150], RZ ;  /* 0x000150ff01007387 */ /* 0x0003e80000100800 */
[----:B------:R1:W-:Y:S04]  /*2b40*/  STL [R1+0x154], RZ ;  /* 0x000154ff01007387 */ /* 0x0003e80000100800 */
[----:B------:R1:W-:Y:S04]  /*2b50*/  STL [R1+0x158], RZ ;  /* 0x000158ff01007387 */ /* 0x0003e80000100800 */
[----:B------:R1:W-:Y:S04]  /*2b60*/  STL [R1+0x15c], RZ ;  /* 0x00015cff01007387 */ /* 0x0003e80000100800 */
[----:B------:R1:W-:Y:S01]  /*2b70*/  STL [R1+0x160], RZ ;  /* 0x000160ff01007387 */ /* 0x0003e20000100800 */
[----:B0-----:R-:W-:Y:S01]  /*2b80*/  R2UR UR12, R0 ;  /* 0x00000000000c72ca */ /* 0x001fe200000e0000 */
[----:B------:R-:W-:-:S02]  /*2b90*/  IMAD.U32 R0, RZ, RZ, UR4 ;  /* 0x00000004ff007e24 */ /* 0x000fc4000f8e00ff */
[----:B------:R1:W-:Y:S04]  /*2ba0*/  STL [R1+0x164], RZ ;  /* 0x000164ff01007387 */ /* 0x0003e80000100800 */
[----:B------:R1:W-:Y:S04]  /*2bb0*/  STL [R1+0x168], RZ ;  /* 0x000168ff01007387 */ /* 0x0003e80000100800 */
[----:B------:R1:W-:Y:S02]  /*2bc0*/  STL [R1+0x16c], RZ ;  /* 0x00016cff01007387 */ /* 0x0003e40000100800 */
[----:B------:R-:W-:-:S02]  /*2bd0*/  ULEA.HI UR11, UR12, UR12, URZ, 0x1 ;  /* 0x0000000c0c0b7291 */ /* 0x000fc4000f8f083f */
[----:B------:R1:W-:Y:S02]  /*2be0*/  STL [R1+0x170], RZ ;  /* 0x000170ff01007387 */ /* 0x0003e40000100800 */
[----:B------:R-:W-:Y:S02]  /*2bf0*/  ULOP3.LUT UR14, UR11, 0x1ffffe, URZ, 0xc0, !UPT ;  /* 0x001ffffe0b0e7892 */ /* 0x000fe4000f8ec03f */
[----:B------:R1:W-:Y:S01]  /*2c00*/  STL [R1+0x174], RZ ;  /* 0x000174ff01007387 */ /* 0x0003e20000100800 */
[----:B--2---:R-:W-:Y:S02]  /*2c10*/  ULEA UR11, UR16, UR15, 0x18 ;  /* 0x0000000f100b7291 */ /* 0x004fe4000f8ec03f */
[----:B------:R-:W-:Y:S01]  /*2c20*/  UIADD3 UR14, UR12, -UR14, URZ ;  /* 0x8000000e0c0e7290 */ /* 0x000fe2000fffe03f */
[----:B------:R1:W-:Y:S03]  /*2c30*/  STL [R1+0x178], RZ ;  /* 0x000178ff01007387 */ /* 0x0003e60000100800 */
[----:B------:R-:W-:Y:S01]  /*2c40*/  ULEA UR14, UR14, UR11, 0xb ;  /* 0x0000000b0e0e7291 */ /* 0x000fe2000f8e583f */
[----:B------:R1:W-:Y:S03]  /*2c50*/  STL [R1+0x17c], RZ ;  /* 0x00017cff01007387 */ /* 0x0003e60000100800 */
[----:B------:R-:W-:Y:S01]  /*2c60*/  UIADD3 UR14, UR14, 0x200, URZ ;  /* 0x000002000e0e7890 */ /* 0x000fe2000fffe03f */
[----:B------:R1:W-:Y:S03]  /*2c70*/  STL [R1+0x180], RZ ;  /* 0x000180ff01007387 */ /* 0x0003e60000100800 */
[----:B------:R-:W-:Y:S01]  /*2c80*/  USHF.R.U32.HI UR12, URZ, 0x4, UR14 ;  /* 0x000000043f0c7899 */ /* 0x000fe2000801160e */
[----:B------:R1:W-:Y:S02]  /*2c90*/  STL [R1+0x184], RZ ;  /* 0x000184ff01007387 */ /* 0x0003e40000100800 */
[----:B------:R-:W-:Y:S01]  /*2ca0*/  UMOV UR14, UR5 ;  /* 0x00000005000e7c82 */ /* 0x000fe20008000000 */
[----:B------:R-:W-:Y:S01]  /*2cb0*/  ULOP3.LUT UR12, UR12, 0x3fff, URZ, 0xc0, !UPT ;  /* 0x00003fff0c0c7892 */ /* 0x000fe2000f8ec03f */
[----:B------:R1:W-:Y:S04]  /*2cc0*/  STL [R1+0x188], RZ ;  /* 0x000188ff01007387 */ /* 0x0003e80000100800 */
        /* <DEDUP_REMOVED lines=28> */
[----:B------:R1:W-:Y:S01]  /*2e90*/  STL [R1+0x1fc], RZ ;  /* 0x0001fcff01007387 */ /* 0x0003e20000100800 */
[----:B------:R-:W-:Y:S05]  /*2ea0*/  @!P0 BRA `(.L_x_18) ;  /* 0x0000003400dc8947 */ /* 0x000fea0003800000 */
[----:B------:R-:W-:-:S06]  /*2eb0*/  UISETP.NE.AND UP0, UPT, UR24, 0x3, UPT ;  /* 0x000000031800788c */ /* 0x000fcc000bf05270 */
[----:B------:R-:W-:-:S13]  /*2ec0*/  PLOP3.LUT P1, PT, PT, PT, UP0, 0x80, 0x0 ;  /* 0x000000000000781c */ /* 0x000fda0003f2f008 */
[----:B------:R-:W-:Y:S05]  /*2ed0*/  @!P1 BRA `(.L_x_19) ;  /* 0x0000000000049947 */ /* 0x000fea0003800000 */
[----:B------:R-:W-:Y:S01]  /*2ee0*/  BPT.TRAP 0x1 ;  /* 0x000000040000795c */ /* 0x000fe20000300000 */
.L_x_19:
[----:B------:R-:W-:Y:S01]  /*2ef0*/  ULEA UR7, UR5, UR11, 0x3 ;  /* 0x0000000b05077291 */ /* 0x000fe2000f8e183f */
[----:B------:R-:W-:-:S05]  /*2f00*/  IMAD.U32 R0, RZ, RZ, UR4 ;  /* 0x00000004ff007e24 */ /* 0x000fca000f8e00ff */
[----:B------:R-:W-:-:S04]  /*2f10*/  SHF.L.U32 R0, R0, 0x1f, RZ ;  /* 0x0000001f00007819 */ /* 0x000fc800000006ff */
[----:B------:R0:W2:Y:S01]  /*2f20*/  SYNCS.PHASECHK.TRANS64.TRYWAIT P0, [UR7], R0 ;  /* 0x00000000ff0075a7 */ /* 0x0000a20008000147 */
[----:B------:R-:W-:Y:S05]  /*2f30*/  @!P1 BRA `(.L_x_20) ;  /* 0x0000000000049947 */ /* 0x000fea0003800000 */
[----:B------:R-:W-:Y:S01]  /*2f40*/  BPT.TRAP 0x1 ;  /* 0x000000040000795c */ /* 0x000fe20000300000 */
.L_x_20:
[----:B------:R3:W-:Y:S01]  /*2f50*/  STL [R1+0x454], RZ ;  /* 0x000454ff01007387 */ /* 0x0007e20000100800 */
[----:B------:R-:W-:Y:S01]  /*2f60*/  UMOV UR6, 0x1 ;  /* 0x0000000100067882 */ /* 0x000fe20000000000 */
[----:B--2---:R-:W-:Y:S05]  /*2f70*/  @P0 BRA `(.L_x_21) ;  /* 0x0000000000080947 */ /* 0x004fea0003800000 */
[----:B------:R-:W2:Y:S02]  /*2f80*/  SYNCS.PHASECHK.TRANS64.TRYWAIT P0, [UR7], R0 ;  /* 0x00000000ff0075a7 */ /* 0x000ea40008000147 */
[----:B--2---:R-:W-:Y:S05]  /*2f90*/  @!P0 BRA `(.L_x_22) ;  /* 0x0000020c009c8947 */ /* 0x004fea0003800000 */
.L_x_21:
[----:B------:R-:W-:Y:S01]  /*2fa0*/  UIADD3 UR7, UR11, 0x1c200, URZ ;  /* 0x0001c2000b077890 */ /* 0x000fe2000fffe03f */
[----:B------:R-:W-:Y:S01]  /*2fb0*/  WARPGROUP.ARRIVE ;  /* 0x00000000000079c5 */ /* 0x000fe20000000000 */
[----:B------:R-:W-:Y:S01]  /*2fc0*/  ULOP3.LUT UR16, UR12, 0x10000, URZ, 0xfc, !UPT ;  /* 0x000100000c107892 */ /* 0x000fe2000f8efc3f */
[----:B------:R-:W-:Y:S01]  /*2fd0*/  STL [R1+0x450], RZ ;  /* 0x000450ff01007387 */ /* 0x000fe20000100800 */
[----:B------:R-:W-:Y:S01]  /*2fe0*/  USHF.R.U32.HI UR7, URZ, 0x4, UR7 ;  /* 0x000000043f077899 */ /* 0x000fe20008011607 */
[----:B------:R-:W-:Y:S01]  /*2ff0*/  CS2R R236, SRZ ;  /* 0x0000000000ec7805 */ /* 0x000fe2000001ff00 */
[----:B------:R-:W-:Y:S01]  /*3000*/  ULEA UR16, UR5, UR16, 0x9 ;  /* 0x0000001005107291 */ /* 0x000fe2000f8e483f */
[----:B------:R-:W-:Y:S01]  /*3010*/  STL [R1+0x44c], RZ ;  /* 0x00044cff01007387 */ /* 0x000fe20000100800 */
[----:B------:R-:W-:Y:S01]  /*3020*/  ULOP3.LUT UR7, UR7, 0x3fff, URZ, 0xc0, !UPT ;  /* 0x00003fff07077892 */ /* 0x000fe2000f8ec03f */
[----:B------:R-:W-:Y:S01]  /*3030*/  CS2R R234, SRZ ;  /* 0x0000000000ea7805 */ /* 0x000fe2000001ff00 */
[----:B------:R-:W-:Y:S01]  /*3040*/  UMOV UR17, 0xc0000010 ;  /* 0xc000001000117882 */ /* 0x000fe20000000000 */
[----:B------:R-:W-:Y:S01]  /*3050*/  UMOV UR19, 0xc0000010 ;  /* 0xc000001000137882 */ /* 0x000fe20000000000 */
[----:B------:R-:W-:Y:S01]  /*3060*/  ULOP3.LUT UR7, UR7, 0x10000, URZ, 0xfc, !UPT ;  /* 0x0001000007077892 */ /* 0x000fe2000f8efc3f */
[----:B------:R-:W-:Y:S01]  /*3070*/  STL [R1+0x448], RZ ;  /* 0x000448ff01007387 */ /* 0x000fe20000100800 */
[----:B------:R-:W-:-:S02]  /*3080*/  CS2R R232, SRZ ;  /* 0x0000000000e87805 */ /* 0x000fc4000001ff00 */
[----:B------:R-:W-:Y:S01]  /*3090*/  CS2R R230, SRZ ;  /* 0x0000000000e67805 */ /* 0x000fe2000001ff00 */
[----:B------:R-:W-:Y:S01]  /*30a0*/  ULEA UR18, UR5, UR7, 0x9 ;  /* 0x0000000705127291 */ /* 0x000fe2000f8e483f */
[----:B------:R-:W-:Y:S01]  /*30b0*/  STL [R1+0x444], RZ ;  /* 0x000444ff01007387 */ /* 0x000fe20000100800 */
[----:B------:R-:W-:Y:S01]  /*30c0*/  CS2R R228, SRZ ;  /* 0x0000000000e47805 */ /* 0x000fe2000001ff00 */
[----:B------:R-:W-:Y:S01]  /*30d0*/  ULDC UR7, c[0x0][0x50c] ;  /* 0x0001430000077ab9 */ /* 0x000fe20000000800 */
[----:B------:R-:W-:Y:S01]  /*30e0*/  CS2R R226, SRZ ;  /* 0x0000000000e27805 */ /* 0x000fe2000001ff00 */
[----:B------:R-:W-:Y:S01]  /*30f0*/  STL [R1+0x440], RZ ;  /* 0x000440ff01007387 */ /* 0x000fe20000100800 */
[----:B------:R-:W-:Y:S01]  /*3100*/  UISETP.NE.AND UP0, UPT, UR7, 0x1, UPT ;  /* 0x000000010700788c */ /* 0x000fe2000bf05270 */
[----:B------:R-:W-:Y:S02]  /*3110*/  CS2R R224, SRZ ;  /* 0x0000000000e07805 */ /* 0x000fe4000001ff00 */
[----:B------:R-:W-:Y:S01]  /*3120*/  CS2R R222, SRZ ;  /* 0x0000000000de7805 */ /* 0x000fe2000001ff00 */
[----:B------:R-:W-:Y:S01]  /*3130*/  QGMMA.64x256x32.F32.E4M3.E4M3 R4, gdesc[UR16], RZ, !UPT, gsb0 ;  /* 0x03e00000100479f3 */ /* 0x000fe2000c0008ff */
[----:B------:R-:W-:Y:S01]  /*3140*/  STL [R1+0x43c], RZ ;  /* 0x00043cff01007387 */ /* 0x000fe20000100800 */
[----:B------:R-:W-:Y:S01]  /*3150*/  UIADD3 UR16, UR16, 0x100, URZ ;  /* 0x0000010010107890 */ /* 0x000fe2000fffe03f */
[----:B------:R-:W-:Y:S01]  /*3160*/  CS2R R220, SRZ ;  /* 0x0000000000dc7805 */ /* 0x000fe2000001ff00 */
[----:B------:R-:W-:Y:S01]  /*3170*/  UMOV UR17, 0xc0000010 ;  /* 0xc000001000117882 */ /* 0x000fe20000000000 */
[----:B------:R-:W-:Y:S01]  /*3180*/  STL [R1+0x438], RZ ;  /* 0x000438ff01007387 */ /* 0x000fe20000100800 */
[----:B------:R-:W-:Y:S01]  /*3190*/  USEL UR7, URZ, 0x1, UP0 ;  /* 0x000000013f077887 */ /* 0x000fe20008000000 */
[----:B------:R-:W-:-:S02]  /*31a0*/  CS2R R218, SRZ ;  /* 0x0000000000da7805 */ /* 0x000fc4000001ff00 */
[----:B------:R-:W-:Y:S01]  /*31b0*/  CS2R R216, SRZ ;  /* 0x0000000000d87805 */ /* 0x000fe2000001ff00 */
[----:B------:R-:W-:Y:S01]  /*31c0*/  STL [R1+0x434], RZ ;  /* 0x000434ff01007387 */ /* 0x000fe20000100800 */
[----:B------:R-:W-:Y:S02]  /*31d0*/  CS2R R214, SRZ ;  /* 0x0000000000d67805 */ /* 0x000fe4000001ff00 */
[----:B------:R-:W-:Y:S02]  /*31e0*/  CS2R R212, SRZ ;  /* 0x0000000000d47805 */ /* 0x000fe4000001ff00 */
[----:B------:R-:W-:Y:S01]  /*31f0*/  ISETP.NE.AND P0, PT, RZ, UR7, PT ;  /* 0x00000007ff007c0c */ /* 0x000fe2000bf05270 */
        /* <DEDUP_REMOVED lines=93> */
[----:B------:R-:W-:-:S02]  /*37d0*/  WARPGROUP.DEPBAR.LE gsb0, 0x0 ;  /* 0x00008000000079c5 */ /* 0x000fc40000010000 */
[----:B--2---:R-:W-:Y:S01]  /*37e0*/  IMAD.MOV.U32 R3, RZ, RZ, R129 ;  /* 0x000000ffff037224 */ /* 0x004fe200078e0081 */
[----:B------:R-:W-:Y:S01]  /*37f0*/  STL [R1+0x334], RZ ;  /* 0x000334ff01007387 */ /* 0x000fe20000100800 */
[----:B------:R-:W-:Y:S02]  /*3800*/  IMAD.MOV.U32 R2, RZ, RZ, R130 ;  /* 0x000000ffff027224 */ /* 0x000fe400078e0082 */
[----:B0-----:R-:W-:Y:S01]  /*3810*/  IMAD.MOV.U32 R0, RZ, RZ, R131 ;  /* 0x000000ffff007224 */ /* 0x001fe200078e0083 */
        /* <DEDUP_REMOVED lines=23> */
[----:B------:R0:W-:Y:S04]  /*3990*/  STL.64 [R1], R4 ;  /* 0x0000000401007387 */ /* 0x0001e80000100a00 */
[----:B------:R2:W-:Y:S04]  /*39a0*/  STL.64 [R1+0x8], R6 ;  /* 0x0000080601007387 */ /* 0x0005e80000100a00 */
[----:B------:R4:W-:Y:S04]  /*39b0*/  STL.64 [R1+0x10], R8 ;  /* 0x0000100801007387 */ /* 0x0009e80000100a00 */
[----:B------:R5:W-:Y:S01]  /*39c0*/  STL.64 [R1+0x18], R10 ;  /* 0x0000180a01007387 */ /* 0x000be20000100a00 */
[----:B0-----:R-:W-:-:S03]  /*39d0*/  CS2R R4, SRZ ;  /* 0x0000000000047805 */ /* 0x001fc6000001ff00 */
[----:B------:R0:W-:Y:S01]  /*39e0*/  STL.64 [R1+0x20], R12 ;  /* 0x0000200c01007387 */ /* 0x0001e20000100a00 */
[----:B--2---:R-:W-:-:S03]  /*39f0*/  CS2R R6, SRZ ;  /* 0x0000000000067805 */ /* 0x004fc6000001ff00 */
[----:B------:R2:W-:Y:S01]  /*3a00*/  STL.64 [R1+0x28], R14 ;  /* 0x0000280e01007387 */ /* 0x0005e20000100a00 */
[----:B----4-:R-:W-:-:S03]  /*3a10*/  CS2R R8, SRZ ;  /* 0x0000000000087805 */ /* 0x010fc6000001ff00 */
[----:B------:R4:W-:Y:S01]  /*3a20*/  STL.64 [R1+0x30], R16 ;  /* 0x0000301001007387 */ /* 0x0009e20000100a00 */
[----:B-----5:R-:W-:-:S03]  /*3a30*/  CS2R R10, SRZ ;  /* 0x00000000000a7805 */ /* 0x020fc6000001ff00 */
[----:B------:R5:W-:Y:S01]  /*3a40*/  STL.64 [R1+0x38], R18 ;  /* 0x0000381201007387 */ /* 0x000be20000100a00 */
[----:B0-----:R-:W-:-:S03]  /*3a50*/  CS2R R12, SRZ ;  /* 0x00000000000c7805 */ /* 0x001fc6000001ff00 */
[----:B------:R0:W-:Y:S01]  /*3a60*/  STL.64 [R1+0x40], R20 ;  /* 0x0000401401007387 */ /* 0x0001e20000100a00 */
[----:B--2---:R-:W-:-:S03]  /*3a70*/  CS2R R14, SRZ ;  /* 0x00000000000e7805 */ /* 0x004fc6000001ff00 */
[----:B------:R2:W-:Y:S01]  /*3a80*/  STL.64 [R1+0x48], R22 ;  /* 0x0000481601007387 */ /* 0x0005e20000100a00 */
[----:B----4-:R-:W-:-:S03]  /*3a90*/  CS2R R16, SRZ ;  /* 0x0000000000107805 */ /* 0x010fc6000001ff00 */
[----:B------:R-:W-:Y:S01]  /*3aa0*/  STL.64 [R1+0x50], R24 ;  /* 0x0000501801007387 */ /* 0x000fe20000100a00 */
[----:B-----5:R-:W-:-:S03]  /*3ab0*/  CS2R R18, SRZ ;  /* 0x0000000000127805 */ /* 0x020fc6000001ff00 */
[----:B------:R-:W-:Y:S01]  /*3ac0*/  STL.64 [R1+0x58], R26 ;  /* 0x0000581a01007387 */ /* 0x000fe20000100a00 */
[----:B0-----:R-:W-:-:S03]  /*3ad0*/  CS2R R20, SRZ ;  /* 0x0000000000147805 */ /* 0x001fc6000001ff00 */
[----:B------:R-:W-:Y:S01]  /*3ae0*/  STL.64 [R1+0x60], R28 ;  /* 0x0000601c01007387 */ /* 0x000fe20000100a00 */
[----:B--2---:R-:W-:-:S03]  /*3af0*/  CS2R R22, SRZ ;  /* 0x0000000000167805 */ /* 0x004fc6000001ff00 */
[----:B------:R-:W-:Y:S04]  /*3b00*/  STL.64 [R1+0x68], R30 ;  /* 0x0000681e01007387 */ /* 0x000fe80000100a00 */
        /* <DEDUP_REMOVED lines=49> */
[----:B------:R0:W-:Y:S04]  /*3e20*/  STL.64 [R1+0x1f8], R130 ;  /* 0x0001f88201007387 */ /* 0x0001e80000100a00 */
[----:B------:R2:W-:Y:S04]  /*3e30*/  STL [R1+0x2d4], RZ ;  /* 0x0002d4ff01007387 */ /* 0x0005e80000100800 */
[----:B------:R2:W-:Y:S01]  /*3e40*/  STL [R1+0x2d0], RZ ;  /* 0x0002d0ff01007387 */ /* 0x0005e20000100800 */
[----:B0-----:R-:W-:-:S03]  /*3e50*/  WARPGROUP.ARRIVE ;  /* 0x00000000000079c5 */ /* 0x001fc60000000000 */
[----:B------:R2:W-:Y:S04]  /*3e60*/  STL [R1+0x2cc], RZ ;  /* 0x0002ccff01007387 */ /* 0x0005e80000100800 */
[----:B------:R2:W-:Y:S01]  /*3e70*/  STL [R1+0x2c8], RZ ;  /* 0x0002c8ff01007387 */ /* 0x0005e20000100800 */
[----:B------:R-:W-:Y:S03]  /*3e80*/  QGMMA.64x256x32.F32.E4M3.E4M3 R24, gdesc[UR16], RZ, !UPT, gsb0 ;  /* 0x03e00000101879f3 */ /* 0x000fe6000c0008ff */
        /* <DEDUP_REMOVED lines=50> */
[----:B------:R-:W-:-:S02]  /*41b0*/  WARPGROUP.DEPBAR.LE gsb0, 0x0 ;  /* 0x00008000000079c5 */ /* 0x000fc40000010000 */
[----:B------:R-:W-:Y:S05]  /*41c0*/  @!P0 BRA `(.L_x_23) ;  /* 0x0000002000f88947 */ /* 0x000fea0003800000 */
[----:B------:R-:W4:Y:S04]  /*41d0*/  LDL R4, [R1] ;  /* 0x0000000001047983 */ /* 0x000f280000100800 */
[----:B------:R-:W5:Y:S04]  /*41e0*/  LDL R5, [R1+0x4] ;  /* 0x0000040001057983 */ /* 0x000f680000100800 */
[----:B------:R-:W3:Y:S04]  /*41f0*/  LDL R6, [R1+0x8] ;  /* 0x0000080001067983 */ /* 0x000ee80000100800 */
[----:B------:R-:W2:Y:S04]  /*4200*/  LDL R7, [R1+0xc] ;  /* 0x00000c0001077983 */ /* 0x000ea80000100800 */
        /* <DEDUP_REMOVED lines=100> */
[----:B------:R0:W-:Y:S04]  /*4850*/  STL [R1+0x4c8], R131 ;  /* 0x0004c88301007387 */ /* 0x0001e80000100800 */
[----:B0-----:R-:W2:Y:S04]  /*4860*/  LDL R131, [R1+0x1a0] ;  /* 0x0001a00001837983 */ /* 0x001ea80000100800 */
        /* <DEDUP_REMOVED lines=39> */
[----:B0-----:R-:W2:Y:S01]  /*4ae0*/  LDL R151, [R1+0x1f0] ;  /* 0x0001f00001977983 */ /* 0x001ea20000100800 */
[----:B------:R-:W-:-:S01]  /*4af0*/  FADD R3, RZ, R3 ;  /* 0x00000003ff037221 */ /* 0x000fc20000000000 */
[----:B------:R-:W-:Y:S01]  /*4b00*/  FADD R2, RZ, R2 ;  /* 0x00000002ff027221 */ /* 0x000fe20000000000 */
[----:B----4-:R-:W-:-:S01]  /*4b10*/  FADD R4, RZ, R4 ;  /* 0x00000004ff047221 */ /* 0x010fc20000000000 */
[----:B-----5:R-:W-:Y:S01]  /*4b20*/  FADD R5, RZ, R5 ;  /* 0x00000005ff057221 */ /* 0x020fe20000000000 */
[----:B---3--:R-:W-:-:S01]  /*4b30*/  FADD R6, RZ, R6 ;  /* 0x00000006ff067221 */ /* 0x008fc20000000000 */
[----:B--2---:R-:W-:Y:S01]  /*4b40*/  FADD R7, RZ, R7 ;  /* 0x00000007ff077221 */ /* 0x004fe20000000000 */
[----:B------:R-:W-:-:S01]  /*4b50*/  FADD R8, RZ, R8 ;  /* 0x00000008ff087221 */ /* 0x000fc20000000000 */
[----:B------:R-:W-:Y:S01]  /*4b60*/  FADD R9, RZ, R9 ;  /* 0x00000009ff097221 */ /* 0x000fe20000000000 */
        /* <DEDUP_REMOVED lines=13> */
[----:B------:R-:W2:Y:S01]  /*4c40*/  LDL.LU R131, [R1+0x4c8] ;  /* 0x0004c80001837983 */ /* 0x000ea20000300800 */
        /* <DEDUP_REMOVED lines=13> */
[----:B------:R-:W3:Y:S01]  /*4d20*/  LDL.LU R132, [R1+0x4c4] ;  /* 0x0004c40001847983 */ /* 0x000ee20000300800 */
        /* <DEDUP_REMOVED lines=16> */
[----:B------:R0:W-:Y:S01]  /*4e30*/  STL [R1+0x200], R133 ;  /* 0x0002008501007387 */ /* 0x0001e20000100800 */
        /* <DEDUP_REMOVED lines=9> */
[----:B0-----:R-:W4:Y:S01]  /*4ed0*/  LDL.LU R133, [R1+0x4c0] ;  /* 0x0004c00001857983 */ /* 0x001f220000300800 */
[----:B------:R-:W-:-:S01]  /*4ee0*/  FADD R185, RZ, R185 ;  /* 0x000000b9ffb97221 */ /* 0x000fc20000000000 */
[----:B------:R-:W-:Y:S01]  /*4ef0*/  FADD R186, RZ, R186 ;  /* 0x000000baffba7221 */ /* 0x000fe20000000000 */
[----:B------:R-:W-:-:S01]  /*4f00*/  FADD R187, RZ, R187 ;  /* 0x000000bbffbb7221 */ /* 0x000fc20000000000 */
        /* <DEDUP_REMOVED lines=10> */
[----:B0-----:R-:W5:Y:S01]  /*4fb0*/  LDL.LU R134, [R1+0x4bc] ;  /* 0x0004bc0001867983 */ /* 0x001f620000300800 */
        /* <DEDUP_REMOVED lines=51> */
[----:B0-----:R-:W5:Y:S04]  /*52f0*/  LDL.LU R138, [R1+0x4ac] ;  /* 0x0004ac00018a7983 */ /* 0x001f680000300800 */
[----:B------:R0:W-:Y:S01]  /*5300*/  STL [R1+0x218], R139 ;  /* 0x0002188b01007387 */ /* 0x0001e20000100800 */
[----:B------:R-:W-:-:S03]  /*5310*/  FADD R140, RZ, R140 ;  /* 0x0000008cff8c7221 */ /* 0x000fc60000000000 */
        /* <DEDUP_REMOVED lines=34> */
[----:B------:R0:W-:Y:S04]  /*5540*/  STL [R1+0x248], R151 ;  /* 0x0002489701007387 */ /* 0x0001e80000100800 */
[----:B0-----:R-:W5:Y:S04]  /*5550*/  LDL.LU R151, [R1+0x478] ;  /* 0x0004780001977983 */ /* 0x001f680000300800 */
[----:B------:R0:W-:Y:S04]  /*5560*/  STL [R1+0x24c], R3 ;  /* 0x00024c0301007387 */ /* 0x0001e80000100800 */
[----:B------:R1:W-:Y:S01]  /*5570*/  STL [R1+0x250], R2 ;  /* 0x0002500201007387 */ /* 0x0003e20000100800 */
[----:B0-----:R-:W-:-:S01]  /*5580*/  FADD R3, RZ, R0 ;  /* 0x00000000ff037221 */ /* 0x001fc20000000000 */
[----:B------:R-:W-:Y:S01]  /*5590*/  FADD R0, RZ, R25 ;  /* 0x00000019ff007221 */ /* 0x000fe20000000000 */
[----:B-1----:R-:W-:-:S03]  /*55a0*/  FADD R2, RZ, R24 ;  /* 0x00000018ff027221 */ /* 0x002fc60000000000 */
[----:B------:R0:W-:Y:S04]  /*55b0*/  STL [R1+0x254], R3 ;  /* 0x0002540301007387 */ /* 0x0001e80000100800 */
[----:B------:R1:W-:Y:S04]  /*55c0*/  STL [R1+0x258], R2 ;  /* 0x0002580201007387 */ /* 0x0003e80000100800 */
[----:B------:R2:W-:Y:S01]  /*55d0*/  STL [R1+0x25c], R0 ;  /* 0x00025c0001007387 */ /* 0x0005e20000100800 */
[----:B0-----:R-:W-:-:S01]  /*55e0*/  FADD R3, RZ, R26 ;  /* 0x0000001aff037221 */ /* 0x001fc20000000000 */
[----:B-1----:R-:W-:-:S04]  /*55f0*/  FADD R2, RZ, R27 ;  /* 0x0000001bff027221 */ /* 0x002fc80000000000 */
[----:B------:R0:W-:Y:S01]  /*5600*/  STL [R1+0x260], R3 ;  /* 0x0002600301007387 */ /* 0x0001e20000100800 */
[----:B--2---:R-:W-:-:S03]  /*5610*/  FADD R0, RZ, R28 ;  /* 0x0000001cff007221 */ /* 0x004fc60000000000 */
        /* <DEDUP_REMOVED lines=207> */
[----:B---3--:R-:W-:-:S04]  /*6310*/  FADD R2, RZ, R132 ;  /* 0x00000084ff027221 */ /* 0x008fc80000000000 */
[----:B------:R5:W-:Y:S01]  /*6320*/  STL [R1+0x404], R3 ;  /* 0x0004040301007387 */ /* 0x000be20000100800 */
[----:B----4-:R-:W-:-:S03]  /*6330*/  FADD R0, RZ, R133 ;  /* 0x00000085ff007221 */ /* 0x010fc60000000000 */
[----:B------:R0:W-:Y:S04]  /*6340*/  STL [R1+0x408], R2 ;  /* 0x0004080201007387 */ /* 0x0001e80000100800 */
[----:B------:R1:W-:Y:S01]  /*6350*/  STL [R1+0x40c], R0 ;  /* 0x00040c0001007387 */ /* 0x0003e20000100800 */
[----:B-----5:R-:W-:-:S01]  /*6360*/  FADD R3, RZ, R134 ;  /* 0x00000086ff037221 */ /* 0x020fc20000000000 */
[----:B0-----:R-:W-:-:S04]  /*6370*/  FADD R2, RZ, R135 ;  /* 0x00000087ff027221 */ /* 0x001fc80000000000 */
[----:B------:R0:W-:Y:S01]  /*6380*/  STL [R1+0x410], R3 ;  /* 0x0004100301007387 */ /* 0x0001e20000100800 */
[----:B-1----:R-:W-:-:S03]  /*6390*/  FADD R0, RZ, R136 ;  /* 0x00000088ff007221 */ /* 0x002fc60000000000 */
        /* <DEDUP_REMOVED lines=32> */
[----:B------:R-:W-:-:S05]  /*65a0*/  UMOV UR6, URZ ;  /* 0x0000003f00067c82 */ /* 0x000fca0008000000 */
.L_x_23:
[----:B------:R-:W-:-:S04]  /*65b0*/  UIADD3 UR14, UR5, 0x1, URZ ;  /* 0x00000001050e7890 */ /* 0x000fc8000fffe03f */
[----:B------:R-:W-:-:S04]  /*65c0*/  UISETP.NE.AND UP0, UPT, UR14, 0xe, UPT ;  /* 0x0000000e0e00788c */ /* 0x000fc8000bf05270 */
[----:B------:R-:W-:Y:S02]  /*65d0*/  USEL UR8, URZ, 0x1, UP0 ;  /* 0x000000013f087887 */ /* 0x000fe40008000000 */
[----:B------:R-:W-:Y:S02]  /*65e0*/  USEL UR14, UR14, URZ, UP0 ;  /* 0x0000003f0e0e7287 */ /* 0x000fe40008000000 */
[----:B------:R-:W-:-:S06]  /*65f0*/  ULOP3.LUT UR8, UR4, UR8, URZ, 0x3c, !UPT ;  /* 0x0000000804087292 */ /* 0x000fcc000f8e3c3f */
[----:B0-----:R-:W-:Y:S01]  /*6600*/  IMAD.U32 R0, RZ, RZ, UR8 ;  /* 0x00000008ff007e24 */ /* 0x001fe2000f8e00ff */
[----:B------:R-:W-:-:S06]  /*6610*/  UMOV UR8, 0x1 ;  /* 0x0000000100087882 */ /* 0x000fcc0000000000 */
.L_x_18:
[----:B------:R-:W-:-:S04]  /*6620*/  UISETP.LT.AND UP0, UPT, UR9, 0x1, UPT ;  /* 0x000000010900788c */ /* 0x000fc8000bf01270 */
[----:B------:R-:W-:-:S04]  /*6630*/  USEL UR15, UR9, 0x1, UP0 ;  /* 0x00000001090f7887 */ /* 0x000fc80008000000 */
[----:B------:R-:W-:-:S04]  /*6640*/  UIADD3 UR15, UR9, -UR15, URZ ;  /* 0x8000000f090f7290 */ /* 0x000fc8000fffe03f */
[----:B------:R-:W-:-:S06]  /*6650*/  UISETP.GE.AND UP0, UPT, UR15, 0x1, UPT ;  /* 0x000000010f00788c */ /* 0x000fcc000bf06270 */
[----:B------:R-:W-:-:S13]  /*6660*/  PLOP3.LUT P0, PT, PT, PT, UP0, 0x80, 0x0 ;  /* 0x000000000000781c */ /* 0x000fda0003f0f008 */
[----:B------:R-:W-:Y:S05]  /*6670*/  @!P0 BRA `(.L_x_24) ;  /* 0x0000004c00ac8947 */ /* 0x000fea0003800000 */
[----:B------:R-:W-:Y:S01]  /*6680*/  IMAD.U32 R2, RZ, RZ, UR15 ;  /* 0x0000000fff027e24 */ /* 0x000fe2000f8e00ff */
[----:B------:R-:W-:Y:S01]  /*6690*/  UMOV UR25, UR5 ;  /* 0x0000000500197c82 */ /* 0x000fe20008000000 */
[----:B------:R-:W-:-:S05]  /*66a0*/  ULDC UR26, c[0x0][0x50c] ;  /* 0x00014300001a7ab9 */ /* 0x000fca0000000800 */
.L_x_32:
[----:B------:R-:W-:-:S06]  /*66b0*/  UISETP.NE.AND UP0, UPT, UR24, 0x3, UPT ;  /* 0x000000031800788c */ /* 0x000fcc000bf05270 */
[----:B------:R-:W-:-:S13]  /*66c0*/  PLOP3.LUT P1, PT, PT, PT, UP0, 0x80, 0x0 ;  /* 0x000000000000781c */ /* 0x000fda0003f2f008 */
[----:B------:R-:W-:Y:S05]  /*66d0*/  @!P1 BRA `(.L_x_25) ;  /* 0x0000000000049947 */ /* 0x000fea0003800000 */
[----:B------:R-:W-:Y:S01]  /*66e0*/  BPT.TRAP 0x1 ;  /* 0x000000040000795c */ /* 0x000fe20000300000 */
.L_x_25:
[----:B------:R-:W0:Y:S01]  /*66f0*/  S2UR UR15, SR_CgaCtaId ;  /* 0x00000000000f79c3 */ /* 0x000e220000008800 */
[----:B------:R-:W-:Y:S01]  /*6700*/  UMOV UR11, 0x400 ;  /* 0x00000400000b7882 */ /* 0x000fe20000000000 */
[----:B------:R-:W-:Y:S01]  /*6710*/  SHF.L.U32 R3, R0, 0x1f, RZ ;  /* 0x0000001f00037819 */ /* 0x000fe200000006ff */
[----:B0-----:R-:W-:-:S04]  /*6720*/  ULEA UR11, UR15, UR11, 0x18 ;  /* 0x0000000b0f0b7291 */ /* 0x001fc8000f8ec03f */
[----:B------:R-:W-:-:S09]  /*6730*/  ULEA UR15, UR14, UR11, 0x3 ;  /* 0x0000000b0e0f7291 */ /* 0x000fd2000f8e183f */
[----:B------:R0:W4:Y:S01]  /*6740*/  SYNCS.PHASECHK.TRANS64.TRYWAIT P0, [UR15], R3 ;  /* 0x00000003ff0075a7 */ /* 0x000122000800014f */
[----:B------:R-:W-:Y:S05]  /*6750*/  @!P1 BRA `(.L_x_26) ;  /* 0x0000000000049947 */ /* 0x000fea0003800000 */
[----:B------:R-:W-:Y:S01]  /*6760*/  BPT.TRAP 0x1 ;  /* 0x000000040000795c */ /* 0x000fe20000300000 */
.L_x_26:
[----:B----4-:R-:W-:Y:S05]  /*6770*/  @P0 BRA `(.L_x_27) ;  /* 0x0000000000080947 */ /* 0x010fea0003800000 */
[----:B------:R-:W4:Y:S02]  /*6780*/  SYNCS.PHASECHK.TRANS64.TRYWAIT P0, [UR15], R3 ;  /* 0x00000003ff0075a7 */ /* 0x000f24000800014f */
[----:B----4-:R-:W-:Y:S05]  /*6790*/  @!P0 BRA `(.L_x_28) ;  /* 0x000001d400b48947 */ /* 0x010fea0003800000 */
.L_x_27:
        /* <DEDUP_REMOVED lines=64> */
[----:B----4-:R-:W4:Y:S04]  /*6ba0*/  LDL.LU.64 R108, [R1] ;  /* 0x00000000016c7983 */ /* 0x010f280000300a00 */
[----:B------:R-:W4:Y:S04]  /*6bb0*/  LDL.LU.64 R110, [R1+0x8] ;  /* 0x00000800016e7983 */ /* 0x000f280000300a00 */
        /* <DEDUP_REMOVED lines=61> */
[----:B------:R-:W4:Y:S01]  /*6f90*/  LDL.LU.64 R234, [R1+0x1f8] ;  /* 0x0001f80001ea7983 */ /* 0x000f220000300a00 */
[----:B------:R-:W-:-:S02]  /*6fa0*/  UIADD3 UR15, UR11, 0x1c200, URZ ;  /* 0x0001c2000b0f7890 */ /* 0x000fc4000fffe03f */
[----:B------:R-:W-:Y:S02]  /*6fb0*/  UISETP.NE.AND UP0, UPT, UR7, URZ, UPT ;  /* 0x0000003f0700728c */ /* 0x000fe4000bf05270 */
[----:B------:R-:W-:Y:S02]  /*6fc0*/  USHF.R.U32.HI UR15, URZ, 0x4, UR15 ;  /* 0x000000043f0f7899 */ /* 0x000fe4000801160f */
[----:B------:R-:W-:Y:S02]  /*6fd0*/  USEL UR8, UR8, URZ, !UP0 ;  /* 0x0000003f08087287 */ /* 0x000fe4000c000000 */
[----:B------:R-:W-:Y:S02]  /*6fe0*/  ULOP3.LUT UR15, UR15, 0x3fff, URZ, 0xc0, !UPT ;  /* 0x00003fff0f0f7892 */ /* 0x000fe4000f8ec03f */
[----:B------:R-:W-:Y:S02]  /*6ff0*/  ULOP3.LUT UR16, UR12, 0x10000, URZ, 0xfc, !UPT ;  /* 0x000100000c107892 */ /* 0x000fe4000f8efc3f */
[----:B------:R-:W-:-:S02]  /*7000*/  ULOP3.LUT UR15, UR15, 0x10000, URZ, 0xfc, !UPT ;  /* 0x000100000f0f7892 */ /* 0x000fc4000f8efc3f */
[----:B------:R-:W-:Y:S02]  /*7010*/  UISETP.NE.U32.AND UP0, UPT, UR8, URZ, UPT ;  /* 0x0000003f0800728c */ /* 0x000fe4000bf05070 */
[----:B------:R-:W-:Y:S02]  /*7020*/  ULEA UR16, UR14, UR16, 0x9 ;  /* 0x000000100e107291 */ /* 0x000fe4000f8e483f */
[----:B------:R-:W-:Y:S01]  /*7030*/  ULEA UR18, UR14, UR15, 0x9 ;  /* 0x0000000f0e127291 */ /* 0x000fe2000f8e483f */
[----:B------:R-:W-:Y:S01]  /*7040*/  UMOV UR17, 0xc0000010 ;  /* 0xc000001000117882 */ /* 0x000fe20000000000 */
[----:B------:R-:W-:Y:S01]  /*7050*/  UMOV UR19, 0xc0000010 ;  /* 0xc000001000137882 */ /* 0x000fe20000000000 */
[----:B----4-:R-:W-:-:S06]  /*7060*/  WARPGROUP.ARRIVE ;  /* 0x00000000000079c5 */ /* 0x010fcc0000000000 */
[----:B------:R-:W-:Y:S03]  /*7070*/  QGMMA.64x256x32.F32.E4M3.E4M3 R108, gdesc[UR16], R108, UP0, gsb0 ;  /* 0x03e00000106c79f3 */ /* 0x000fe6000b80086c */
[----:B------:R-:W-:Y:S02]  /*7080*/  WARPGROUP.DEPBAR.LE gsb0, 0x0 ;  /* 0x00008000000079c5 */ /* 0x000fe40000010000 */
[----:B------:R-:W-:Y:S01]  /*7090*/  STL.64 [R1], R108 ;  /* 0x0000006c01007387 */ /* 0x000fe20000100a00 */
[----:B0-----:R-:W-:-:S03]  /*70a0*/  IMAD.MOV.U32 R3, RZ, RZ, R108 ;  /* 0x000000ffff037224 */ /* 0x001fc600078e006c */
        /* <DEDUP_REMOVED lines=63> */
[----:B0-----:R0:W5:Y:S04]  /*74a0*/  LDL.LU.64 R234, [R1+0x670] ;  /* 0x0006700001ea7983 */ /* 0x0011680000300a00 */
[----:B------:R0:W5:Y:S04]  /*74b0*/  LDL.LU.64 R232, [R1+0x668] ;  /* 0x0006680001e87983 */ /* 0x0001680000300a00 */
        /* <DEDUP_REMOVED lines=62> */
[----:B------:R-:W-:Y:S01]  /*78a0*/  UIADD3 UR16, UR16, 0x100, URZ ;  /* 0x0000010010107890 */ /* 0x000fe2000fffe03f */
[----:B------:R-:W-:Y:S01]  /*78b0*/  UMOV UR17, 0xc0000010 ;  /* 0xc000001000117882 */ /* 0x000fe20000000000 */
[----:B------:R-:W-:Y:S01]  /*78c0*/  UIADD3 UR6, UR6, 0x1, URZ ;  /* 0x0000000106067890 */ /* 0x000fe2000fffe03f */
[----:B----4-:R-:W-:-:S06]  /*78d0*/  WARPGROUP.ARRIVE ;  /* 0x00000000000079c5 */ /* 0x010fcc0000000000 */
[----:B------:R-:W-:Y:S01]  /*78e0*/  QGMMA.64x256x32.F32.E4M3.E4M3 R24, gdesc[UR16], R24, UP0, gsb0 ;  /* 0x03e00000101879f3 */ /* 0x000fe2000b800818 */
[----:B------:R-:W-:-:S04]  /*78f0*/  UISETP.NE.AND UP0, UPT, UR6, UR26, UPT ;  /* 0x0000001a0600728c */ /* 0x000fc8000bf05270 */
[----:B------:R-:W-:-:S06]  /*7900*/  USEL UR7, URZ, 0x1, UP0 ;  /* 0x000000013f077887 */ /* 0x000fcc0008000000 */
[----:B------:R-:W-:Y:S01]  /*7910*/  ISETP.NE.AND P0, PT, RZ, UR7, PT ;  /* 0x00000007ff007c0c */ /* 0x000fe2000bf05270 */
[----:B------:R-:W-:-:S12]  /*7920*/  WARPGROUP.DEPBAR.LE gsb0, 0x0 ;  /* 0x00008000000079c5 */ /* 0x000fd80000010000 */
[----:B0-----:R-:W-:Y:S05]  /*7930*/  @!P0 BRA `(.L_x_29) ;  /* 0x00000038008c8947 */ /* 0x001fea0003800000 */
[----:B------:R0:W-:Y:S04]  /*7940*/  STL [R1+0x660], R31 ;  /* 0x0006601f01007387 */ /* 0x0001e80000100800 */
[----:B------:R4:W-:Y:S01]  /*7950*/  STL [R1+0x65c], R32 ;  /* 0x00065c2001007387 */ /* 0x0009e20000100800 */
[----:B0-----:R-:W-:-:S03]  /*7960*/  IMAD.MOV.U32 R31, RZ, RZ, R3 ;  /* 0x000000ffff1f7224 */ /* 0x001fc600078e0003 */
[----:B----4-:R-:W4:Y:S04]  /*7970*/  LDL R32, [R1+0x4] ;  /* 0x0000040001207983 */ /* 0x010f280000100800 */
[----:B------:R0:W-:Y:S04]  /*7980*/  STL [R1+0x658], R33 ;  /* 0x0006582101007387 */ /* 0x0001e80000100800 */
[----:B0-----:R-:W2:Y:S04]  /*7990*/  LDL R33, [R1+0x8] ;  /* 0x0000080001217983 */ /* 0x001ea80000100800 */
[----:B------:R0:W-:Y:S04]  /*79a0*/  STL [R1+0x654], R34 ;  /* 0x0006542201007387 */ /* 0x0001e80000100800 */
[----:B0-----:R-:W3:Y:S04]  /*79b0*/  LDL R34, [R1+0xc] ;  /* 0x00000c0001227983 */ /* 0x001ee80000100800 */
        /* <DEDUP_REMOVED lines=175> */
[----:B0-----:R-:W3:Y:S04]  /*84b0*/  LDL.LU R122, [R1+0x200] ;  /* 0x00020000017a7983 */ /* 0x001ee80000300800 */
        /* <DEDUP_REMOVED lines=14> */
[----:B------:R-:W3:Y:S04]  /*85a0*/  LDL.LU R3, [R1+0x234] ;  /* 0x0002340001037983 */ /* 0x000ee80000300800 */
        /* <DEDUP_REMOVED lines=46> */
[----:B-----5:R0:W-:Y:S04]  /*8890*/  STL [R1+0x478], R0 ;  /* 0x0004780001007387 */ /* 0x0201e80000100800 */
[----:B0-----:R-:W3:Y:S01]  /*88a0*/  LDL R0, [R1+0x168] ;  /* 0x0001680001007983 */ /* 0x001ee20000100800 */
[----:B------:R-:W-:-:S01]  /*88b0*/  FADD R4, R31, R4 ;  /* 0x000000041f047221 */ /* 0x000fc20000000000 */
[----:B----4-:R-:W-:Y:S01]  /*88c0*/  FADD R5, R32, R5 ;  /* 0x0000000520057221 */ /* 0x010fe20000000000 */
[----:B--2---:R-:W-:-:S01]  /*88d0*/  FADD R6, R33, R6 ;  /* 0x0000000621067221 */ /* 0x004fc20000000000 */
[----:B------:R-:W2:Y:S01]  /*88e0*/  LDL.LU R31, [R1+0x660] ;  /* 0x00066000011f7983 */ /* 0x000ea20000300800 */
[----:B---3--:R-:W-:-:S01]  /*88f0*/  FADD R7, R34, R7 ;  /* 0x0000000722077221 */ /* 0x008fc20000000000 */
[----:B------:R-:W-:-:S02]  /*8900*/  FADD R8, R35, R8 ;  /* 0x0000000823087221 */ /* 0x000fc40000000000 */
[----:B------:R-:W3:Y:S01]  /*8910*/  LDL.LU R32, [R1+0x65c] ;  /* 0x00065c0001207983 */ /* 0x000ee20000300800 */
[----:B------:R-:W-:-:S03]  /*8920*/  FADD R9, R36, R9 ;  /* 0x0000000924097221 */ /* 0x000fc60000000000 */
[----:B------:R-:W4:Y:S01]  /*8930*/  LDL.LU R33, [R1+0x658] ;  /* 0x0006580001217983 */ /* 0x000f220000300800 */
        /* <DEDUP_REMOVED lines=160> */
[----:B------:R-:W-:-:S01]  /*9340*/  FADD R218, R117, R218 ;  /* 0x000000da75da7221 */ /* 0x000fc20000000000 */
[----:B------:R-:W-:Y:S02]  /*9350*/  FADD R122, R124, R122 ;  /* 0x0000007a7c7a7221 */ /* 0x000fe40000000000 */
[----:B------:R-:W4:Y:S01]  /*9360*/  LDL.LU R114, [R1+0x514] ;  /* 0x0005140001727983 */ /* 0x000f220000300800 */
[----:B------:R-:W-:-:S03]  /*9370*/  FADD R219, R118, R219 ;  /* 0x000000db76db7221 */ /* 0x000fc60000000000 */
[----:B------:R-:W4:Y:S01]  /*9380*/  LDL.LU R115, [R1+0x510] ;  /* 0x0005100001737983 */ /* 0x000f220000300800 */
[----:B------:R-:W-:-:S03]  /*9390*/  FADD R220, R119, R220 ;  /* 0x000000dc77dc7221 */ /* 0x000fc60000000000 */
[----:B------:R-:W4:Y:S01]  /*93a0*/  LDL.LU R116, [R1+0x50c] ;  /* 0x00050c0001747983 */ /* 0x000f220000300800 */
[----:B------:R-:W-:-:S03]  /*93b0*/  FADD R221, R120, R221 ;  /* 0x000000dd78dd7221 */ /* 0x000fc60000000000 */
[----:B------:R-:W4:Y:S04]  /*93c0*/  LDL.LU R117, [R1+0x508] ;  /* 0x0005080001757983 */ /* 0x000f280000300800 */
[----:B------:R-:W4:Y:S04]  /*93d0*/  LDL.LU R118, [R1+0x504] ;  /* 0x0005040001767983 */ /* 0x000f280000300800 */
[----:B------:R-:W4:Y:S04]  /*93e0*/  LDL.LU R119, [R1+0x500] ;  /* 0x0005000001777983 */ /* 0x000f280000300800 */
[----:B------:R-:W4:Y:S01]  /*93f0*/  LDL.LU R120, [R1+0x4fc] ;  /* 0x0004fc0001787983 */ /* 0x000f220000300800 */
[----:B------:R-:W-:-:S01]  /*9400*/  FADD R237, R126, R237 ;  /* 0x000000ed7eed7221 */ /* 0x000fc20000000000 */
[----:B------:R-:W-:Y:S01]  /*9410*/  FADD R236, R128, R236 ;  /* 0x000000ec80ec7221 */ /* 0x000fe20000000000 */
[----:B------:R-:W-:-:S01]  /*9420*/  FADD R225, R150, R225 ;  /* 0x000000e196e17221 */ /* 0x000fc20000000000 */
[----:B------:R0:W-:Y:S01]  /*9430*/  STL [R1+0x200], R122 ;  /* 0x0002007a01007387 */ /* 0x0001e20000100800 */
[----:B------:R-:W-:-:S01]  /*9440*/  FADD R228, R146, R228 ;  /* 0x000000e492e47221 */ /* 0x000fc20000000000 */
[----:B------:R-:W-:Y:S01]  /*9450*/  FADD R230, R143, R230 ;  /* 0x000000e68fe67221 */ /* 0x000fe20000000000 */
[----:B------:R-:W-:-:S01]  /*9460*/  FADD R231, R141, R231 ;  /* 0x000000e78de77221 */ /* 0x000fc20000000000 */
[----:B------:R-:W-:Y:S01]  /*9470*/  FADD R223, R2, R223 ;  /* 0x000000df02df7221 */ /* 0x000fe20000000000 */
[----:B------:R-:W-:-:S01]  /*9480*/  FADD R222, R0, R222 ;  /* 0x000000de00de7221 */ /* 0x000fc20000000000 */
[----:B------:R-:W-:Y:S01]  /*9490*/  FADD R224, R151, R224 ;  /* 0x000000e097e07221 */ /* 0x000fe20000000000 */
[----:B------:R-:W-:-:S01]  /*94a0*/  FADD R226, R149, R226 ;  /* 0x000000e295e27221 */ /* 0x000fc20000000000 */
[----:B------:R-:W-:Y:S01]  /*94b0*/  FADD R227, R147, R227 ;  /* 0x000000e393e37221 */ /* 0x000fe20000000000 */
[----:B------:R-:W-:-:S01]  /*94c0*/  FADD R229, R145, R229 ;  /* 0x000000e591e57221 */ /* 0x000fc20000000000 */
[----:B0-----:R-:W2:Y:S01]  /*94d0*/  LDL.LU R122, [R1+0x204] ;  /* 0x00020400017a7983 */ /* 0x001ea20000300800 */
[----:B------:R-:W-:-:S01]  /*94e0*/  FADD R232, R136, R232 ;  /* 0x000000e888e87221 */ /* 0x000fc20000000000 */
[----:B------:R-:W-:Y:S01]  /*94f0*/  FADD R233, R134, R233 ;  /* 0x000000e986e97221 */ /* 0x000fe20000000000 */
[----:B------:R-:W-:-:S01]  /*9500*/  FADD R234, R132, R234 ;  /* 0x000000ea84ea7221 */ /* 0x000fc20000000000 */
[----:B------:R-:W3:Y:S01]  /*9510*/  LDL.LU R124, [R1+0x208] ;  /* 0x00020800017c7983 */ /* 0x000ee20000300800 */
[----:B------:R-:W-:-:S03]  /*9520*/  FADD R235, R130, R235 ;  /* 0x000000eb82eb7221 */ /* 0x000fc60000000000 */
[----:B------:R-:W4:Y:S04]  /*9530*/  LDL.LU R126, [R1+0x20c] ;  /* 0x00020c00017e7983 */ /* 0x000f280000300800 */
[----:B------:R-:W4:Y:S04]  /*9540*/  LDL.LU R128, [R1+0x210] ;  /* 0x0002100001807983 */ /* 0x000f280000300800 */
[----:B------:R-:W4:Y:S04]  /*9550*/  LDL.LU R150, [R1+0x214] ;  /* 0x0002140001967983 */ /* 0x000f280000300800 */
[----:B------:R-:W4:Y:S04]  /*9560*/  LDL.LU R146, [R1+0x218] ;  /* 0x0002180001927983 */ /* 0x000f280000300800 */
[----:B------:R-:W4:Y:S04]  /*9570*/  LDL.LU R143, [R1+0x21c] ;  /* 0x00021c00018f7983 */ /* 0x000f280000300800 */
[----:B------:R-:W4:Y:S04]  /*9580*/  LDL.LU R141, [R1+0x220] ;  /* 0x00022000018d7983 */ /* 0x000f280000300800 */
[----:B------:R-:W4:Y:S04]  /*9590*/  LDL.LU R2, [R1+0x224] ;  /* 0x0002240001027983 */ /* 0x000f280000300800 */
[----:B------:R-:W4:Y:S04]  /*95a0*/  LDL.LU R0, [R1+0x228] ;  /* 0x0002280001007983 */ /* 0x000f280000300800 */
[----:B------:R-:W4:Y:S04]  /*95b0*/  LDL R130, [R1+0x1e0] ;  /* 0x0001e00001827983 */ /* 0x000f280000100800 */
[----:B------:R-:W4:Y:S04]  /*95c0*/  LDL R132, [R1+0x1e4] ;  /* 0x0001e40001847983 */ /* 0x000f280000100800 */
[----:B------:R-:W4:Y:S04]  /*95d0*/  LDL R134, [R1+0x1e8] ;  /* 0x0001e80001867983 */ /* 0x000f280000100800 */
[----:B------:R-:W4:Y:S04]  /*95e0*/  LDL R136, [R1+0x1ec] ;  /* 0x0001ec0001887983 */ /* 0x000f280000100800 */
[----:B------:R-:W4:Y:S04]  /*95f0*/  LDL R151, [R1+0x1f0] ;  /* 0x0001f00001977983 */ /* 0x000f280000100800 */
[----:B------:R-:W4:Y:S04]  /*9600*/  LDL R149, [R1+0x1f4] ;  /* 0x0001f40001957983 */ /* 0x000f280000100800 */
[----:B------:R-:W4:Y:S04]  /*9610*/  LDL R147, [R1+0x1f8] ;  /* 0x0001f80001937983 */ /* 0x000f280000100800 */
[----:B------:R-:W4:Y:S01]  /*9620*/  LDL R145, [R1+0x1fc] ;  /* 0x0001fc0001917983 */ /* 0x000f220000100800 */
[----:B------:R-:W-:-:S01]  /*9630*/  FADD R137, R138, R137 ;  /* 0x000000898a897221 */ /* 0x000fc20000000000 */
[----:B------:R-:W-:Y:S01]  /*9640*/  FADD R133, R135, R133 ;  /* 0x0000008587857221 */ /* 0x000fe20000000000 */
[----:B------:R-:W-:-:S01]  /*9650*/  FADD R3, R131, R3 ;  /* 0x0000000383037221 */ /* 0x000fc20000000000 */
[----:B--2---:R-:W-:-:S02]  /*9660*/  FADD R122, R121, R122 ;  /* 0x0000007a797a7221 */ /* 0x004fc40000000000 */
[----:B------:R-:W2:Y:S01]  /*9670*/  LDL.LU R121, [R1+0x4f8] ;  /* 0x0004f80001797983 */ /* 0x000ea20000300800 */
[----:B---3--:R-:W-:-:S03]  /*9680*/  FADD R124, R123, R124 ;  /* 0x0000007c7b7c7221 */ /* 0x008fc60000000000 */
[----:B------:R0:W-:Y:S01]  /*9690*/  STL [R1+0x204], R122 ;  /* 0x0002047a01007387 */ /* 0x0001e20000100800 */
[----:B----4-:R-:W-:-:S01]  /*96a0*/  FADD R126, R125, R126 ;  /* 0x0000007e7d7e7221 */ /* 0x010fc20000000000 */
[----:B------:R-:W-:Y:S02]  /*96b0*/  FADD R128, R127, R128 ;  /* 0x000000807f807221 */ /* 0x000fe40000000000 */
[----:B0-----:R-:W3:Y:S04]  /*96c0*/  LDL.LU R122, [R1+0x4f4] ;  /* 0x0004f400017a7983 */ /* 0x001ee80000300800 */
[----:B------:R-:W4:Y:S04]  /*96d0*/  LDL.LU R123, [R1+0x4f0] ;  /* 0x0004f000017b7983 */ /* 0x000f280000300800 */
[----:B------:R0:W-:Y:S01]  /*96e0*/  STL [R1+0x208], R124 ;  /* 0x0002087c01007387 */ /* 0x0001e20000100800 */
[----:B------:R-:W-:-:S01]  /*96f0*/  FADD R150, R129, R150 ;  /* 0x0000009681967221 */ /* 0x000fc20000000000 */
[----:B------:R-:W-:Y:S01]  /*9700*/  FADD R146, R148, R146 ;  /* 0x0000009294927221 */ /* 0x000fe20000000000 */
[----:B------:R-:W-:-:S01]  /*9710*/  FADD R143, R144, R143 ;  /* 0x0000008f908f7221 */ /* 0x000fc20000000000 */
[----:B------:R-:W-:Y:S01]  /*9720*/  FADD R141, R142, R141 ;  /* 0x0000008d8e8d7221 */ /* 0x000fe20000000000 */
[----:B0-----:R-:W4:Y:S04]  /*9730*/  LDL.LU R124, [R1+0x4ec] ;  /* 0x0004ec00017c7983 */ /* 0x001f280000300800 */
[----:B------:R-:W4:Y:S04]  /*9740*/  LDL.LU R125, [R1+0x4e8] ;  /* 0x0004e800017d7983 */ /* 0x000f280000300800 */
[----:B------:R0:W-:Y:S01]  /*9750*/  STL [R1+0x20c], R126 ;  /* 0x00020c7e01007387 */ /* 0x0001e20000100800 */
[----:B------:R-:W-:-:S01]  /*9760*/  FADD R2, R140, R2 ;  /* 0x000000028c027221 */ /* 0x000fc20000000000 */
[----:B------:R-:W-:-:S02]  /*9770*/  FADD R0, R139, R0 ;  /* 0x000000008b007221 */ /* 0x000fc40000000000 */
[----:B0-----:R-:W4:Y:S04]  /*9780*/  LDL.LU R126, [R1+0x4e4] ;  /* 0x0004e400017e7983 */ /* 0x001f280000300800 */
[----:B------:R-:W4:Y:S04]  /*9790*/  LDL.LU R127, [R1+0x4e0] ;  /* 0x0004e000017f7983 */ /* 0x000f280000300800 */
[----:B------:R0:W-:Y:S04]  /*97a0*/  STL [R1+0x210], R128 ;  /* 0x0002108001007387 */ /* 0x0001e80000100800 */
[----:B0-----:R-:W4:Y:S04]  /*97b0*/  LDL.LU R128, [R1+0x4dc] ;  /* 0x0004dc0001807983 */ /* 0x001f280000300800 */
[----:B------:R-:W4:Y:S04]  /*97c0*/  LDL.LU R129, [R1+0x4d8] ;  /* 0x0004d80001817983 */ /* 0x000f280000300800 */
[----:B------:R-:W-:Y:S04]  /*97d0*/  STL [R1+0x214], R150 ;  /* 0x0002149601007387 */ /* 0x000fe80000100800 */
[----:B------:R-:W-:Y:S04]  /*97e0*/  STL [R1+0x218], R146 ;  /* 0x0002189201007387 */ /* 0x000fe80000100800 */
[----:B------:R-:W-:Y:S04]  /*97f0*/  STL [R1+0x21c], R143 ;  /* 0x00021c8f01007387 */ /* 0x000fe80000100800 */
[----:B------:R-:W-:Y:S04]  /*9800*/  STL [R1+0x220], R141 ;  /* 0x0002208d01007387 */ /* 0x000fe80000100800 */
[----:B------:R-:W-:Y:S04]  /*9810*/  STL [R1+0x224], R2 ;  /* 0x0002240201007387 */ /* 0x000fe80000100800 */
[----:B------:R-:W-:Y:S04]  /*9820*/  STL [R1+0x228], R0 ;  /* 0x0002280001007387 */ /* 0x000fe80000100800 */
[----:B------:R-:W2:Y:S04]  /*9830*/  LDL.LU R131, [R1+0x238] ;  /* 0x0002380001837983 */ /* 0x000ea80000300800 */
[----:B------:R-:W-:Y:S04]  /*9840*/  STL [R1+0x22c], R137 ;  /* 0x00022c8901007387 */ /* 0x000fe80000100800 */
[----:B------:R0:W-:Y:S04]  /*9850*/  STL [R1+0x230], R133 ;  /* 0x0002308501007387 */ /* 0x0001e80000100800 */
[----:B0-----:R-:W3:Y:S04]  /*9860*/  LDL.LU R133, [R1+0x23c] ;  /* 0x00023c0001857983 */ /* 0x001ee80000300800 */
[----:B------:R-:W4:Y:S04]  /*9870*/  LDL.LU R135, [R1+0x240] ;  /* 0x0002400001877983 */ /* 0x000f280000300800 */
[----:B------:R0:W-:Y:S04]  /*9880*/  STL [R1+0x234], R3 ;  /* 0x0002340301007387 */ /* 0x0001e80000100800 */
        /* <DEDUP_REMOVED lines=11> */
[----:B0-----:R-:W4:Y:S04]  /*9940*/  LDL.LU R3, [R1+0x270] ;  /* 0x0002700001037983 */ /* 0x001f280000300800 */
[----:B------:R-:W4:Y:S04]  /*9950*/  LDL.LU R2, [R1+0x274] ;  /* 0x0002740001027983 */ /* 0x000f280000300800 */
[----:B------:R-:W4:Y:S01]  /*9960*/  LDL.LU R0, [R1+0x278] ;  /* 0x0002780001007983 */ /* 0x000f220000300800 */
[----:B--2---:R-:W-:-:S03]  /*9970*/  FADD R131, R130, R131 ;  /* 0x0000008382837221 */ /* 0x004fc60000000000 */
[----:B------:R-:W2:Y:S04]  /*9980*/  LDL.LU R130, [R1+0x4d4] ;  /* 0x0004d40001827983 */ /* 0x000ea80000300800 */
[----:B------:R0:W-:Y:S04]  /*9990*/  STL [R1+0x238], R131 ;  /* 0x0002388301007387 */ /* 0x0001e80000100800 */
[----:B0-----:R-:W2:Y:S01]  /*99a0*/  LDL.LU R131, [R1+0x4d0] ;  /* 0x0004d00001837983 */ /* 0x001ea20000300800 */
[----:B---3--:R-:W-:-:S03]  /*99b0*/  FADD R133, R132, R133 ;  /* 0x0000008584857221 */ /* 0x008fc60000000000 */
[----:B------:R-:W3:Y:S01]  /*99c0*/  LDL.LU R132, [R1+0x4cc] ;  /* 0x0004cc0001847983 */ /* 0x000ee20000300800 */
[----:B----4-:R-:W-:-:S03]  /*99d0*/  FADD R135, R134, R135 ;  /* 0x0000008786877221 */ /* 0x010fc60000000000 */
[----:B------:R0:W-:Y:S01]  /*99e0*/  STL [R1+0x23c], R133 ;  /* 0x00023c8501007387 */ /* 0x0001e20000100800 */
[----:B------:R-:W-:-:S03]  /*99f0*/  FADD R137, R136, R137 ;  /* 0x0000008988897221 */ /* 0x000fc60000000000 */
[----:B0-----:R-:W4:Y:S01]  /*9a00*/  LDL.LU R133, [R1+0x4c8] ;  /* 0x0004c80001857983 */ /* 0x001f220000300800 */
[----:B------:R-:W-:-:S03]  /*9a10*/  FADD R150, R151, R150 ;  /* 0x0000009697967221 */ /* 0x000fc60000000000 */
[----:B------:R-:W4:Y:S01]  /*9a20*/  LDL.LU R134, [R1+0x4c4] ;  /* 0x0004c40001867983 */ /* 0x000f220000300800 */
[----:B------:R-:W-:-:S03]  /*9a30*/  FADD R148, R149, R148 ;  /* 0x0000009495947221 */ /* 0x000fc60000000000 */
[----:B------:R0:W-:Y:S01]  /*9a40*/  STL [R1+0x240], R135 ;  /* 0x0002408701007387 */ /* 0x0001e20000100800 */
[----:B------:R-:W-:-:S01]  /*9a50*/  FADD R146, R147, R146 ;  /* 0x0000009293927221 */ /* 0x000fc20000000000 */
[----:B------:R-:W-:Y:S02]  /*9a60*/  FADD R144, R145, R144 ;  /* 0x0000009091907221 */ /* 0x000fe40000000000 */
[----:B0-----:R-:W4:Y:S01]  /*9a70*/  LDL.LU R135, [R1+0x4c0] ;  /* 0x0004c00001877983 */ /* 0x001f220000300800 */
[----:B------:R-:W-:-:S03]  /*9a80*/  FADD R143, R24, R143 ;  /* 0x0000008f188f7221 */ /* 0x000fc60000000000 */
[----:B------:R-:W4:Y:S01]  /*9a90*/  LDL.LU R136, [R1+0x4bc] ;  /* 0x0004bc0001887983 */ /* 0x000f220000300800 */
[----:B------:R-:W-:-:S03]  /*9aa0*/  FADD R142, R25, R142 ;  /* 0x0000008e198e7221 */ /* 0x000fc60000000000 */
[----:B------:R0:W-:Y:S01]  /*9ab0*/  STL [R1+0x244], R137 ;  /* 0x0002448901007387 */ /* 0x0001e20000100800 */
[----:B------:R-:W-:-:S01]  /*9ac0*/  FADD R141, R26, R141 ;  /* 0x0000008d1a8d7221 */ /* 0x000fc20000000000 */
[----:B------:R-:W-:Y:S01]  /*9ad0*/  FADD R140, R27, R140 ;  /* 0x0000008c1b8c7221 */ /* 0x000fe20000000000 */
[----:B------:R-:W-:-:S01]  /*9ae0*/  FADD R139, R28, R139 ;  /* 0x0000008b1c8b7221 */ /* 0x000fc20000000000 */
[----:B0-----:R-:W4:Y:S04]  /*9af0*/  LDL.LU R137, [R1+0x4b8] ;  /* 0x0004b80001897983 */ /* 0x001f280000300800 */
[----:B------:R0:W-:Y:S01]  /*9b00*/  STL [R1+0x248], R150 ;  /* 0x0002489601007387 */ /* 0x0001e20000100800 */
[----:B------:R-:W-:-:S03]  /*9b10*/  FADD R138, R29, R138 ;  /* 0x0000008a1d8a7221 */ /* 0x000fc60000000000 */
[----:B------:R1:W-:Y:S04]  /*9b20*/  STL [R1+0x24c], R148 ;  /* 0x00024c9401007387 */ /* 0x0003e80000100800 */
        /* <DEDUP_REMOVED lines=9> */
[----:B------:R1:W-:Y:S04]  /*9bc0*/  STL [R1+0x268], R139 ;  /* 0x0002688b01007387 */ /* 0x0003e80000100800 */
[----:B------:R1:W-:Y:S04]  /*9bd0*/  STL [R1+0x26c], R138 ;  /* 0x00026c8a01007387 */ /* 0x0003e80000100800 */
[----:B------:R-:W2:Y:S04]  /*9be0*/  LDL.LU R151, [R1+0x27c] ;  /* 0x00027c0001977983 */ /* 0x000ea80000300800 */
[----:B------:R1:W-:Y:S04]  /*9bf0*/  STL [R1+0x270], R3 ;  /* 0x0002700301007387 */ /* 0x0003e80000100800 */
[----:B0-----:R-:W3:Y:S04]  /*9c00*/  LDL.LU R150, [R1+0x280] ;  /* 0x0002800001967983 */ /* 0x001ee80000300800 */
[----:B------:R0:W-:Y:S04]  /*9c10*/  STL [R1+0x274], R2 ;  /* 0x0002740201007387 */ /* 0x0001e80000100800 */
[----:B------:R-:W4:Y:S04]  /*9c20*/  LDL.LU R149, [R1+0x284] ;  /* 0x0002840001957983 */ /* 0x000f280000300800 */
[----:B------:R0:W-:Y:S04]  /*9c30*/  STL [R1+0x278], R0 ;  /* 0x0002780001007387 */ /* 0x0001e80000100800 */
[----:B-1----:R-:W4:Y:S04]  /*9c40*/  LDL.LU R148, [R1+0x288] ;  /* 0x0002880001947983 */ /* 0x002f280000300800 */
        /* <DEDUP_REMOVED lines=12> */
[----:B------:R-:W4:Y:S01]  /*9d10*/  LDL.LU R0, [R1+0x2bc] ;  /* 0x0002bc0001007983 */ /* 0x000f220000300800 */
[----:B--2---:R-:W-:-:S01]  /*9d20*/  FADD R151, R33, R151 ;  /* 0x0000009721977221 */ /* 0x004fc20000000000 */
[----:B---3--:R-:W-:-:S04]  /*9d30*/  FADD R150, R34, R150 ;  /* 0x0000009622967221 */ /* 0x008fc80000000000 */
[----:B------:R0:W-:Y:S01]  /*9d40*/  STL [R1+0x27c], R151 ;  /* 0x00027c9701007387 */ /* 0x0001e20000100800 */
[----:B----4-:R-:W-:-:S03]  /*9d50*/  FADD R149, R35, R149 ;  /* 0x0000009523957221 */ /* 0x010fc60000000000 */
[----:B------:R1:W-:Y:S01]  /*9d60*/  STL [R1+0x280], R150 ;  /* 0x0002809601007387 */ /* 0x0003e20000100800 */
[----:B------:R-:W-:-:S03]  /*9d70*/  FADD R148, R36, R148 ;  /* 0x0000009424947221 */ /* 0x000fc60000000000 */
        /* <DEDUP_REMOVED lines=24> */
[----:B0-----:R-:W4:Y:S01]  /*9f00*/  LDL.LU R151, [R1+0x2c0] ;  /* 0x0002c00001977983 */ /* 0x001f220000300800 */
[----:B------:R-:W-:-:S03]  /*9f10*/  FADD R0, R49, R0 ;  /* 0x0000000031007221 */ /* 0x000fc60000000000 */
[----:B------:R0:W-:Y:S04]  /*9f20*/  STL [R1+0x2b4], R3 ;  /* 0x0002b40301007387 */ /* 0x0001e80000100800 */
[----:B-1----:R-:W4:Y:S04]  /*9f30*/  LDL.LU R150, [R1+0x2c4] ;  /* 0x0002c40001967983 */ /* 0x002f280000300800 */
[----:B------:R1:W-:Y:S04]  /*9f40*/  STL [R1+0x2b8], R2 ;  /* 0x0002b80201007387 */ /* 0x0003e80000100800 */
[----:B--2---:R-:W2:Y:S04]  /*9f50*/  LDL.LU R149, [R1+0x2c8] ;  /* 0x0002c80001957983 */ /* 0x004ea80000300800 */
[----:B------:R1:W-:Y:S04]  /*9f60*/  STL [R1+0x2bc], R0 ;  /* 0x0002bc0001007387 */ /* 0x0003e80000100800 */
[----:B---3--:R-:W3:Y:S04]  /*9f70*/  LDL.LU R148, [R1+0x2cc] ;  /* 0x0002cc0001947983 */ /* 0x008ee80000300800 */
[----:B----4-:R-:W4:Y:S04]  /*9f80*/  LDL.LU R147, [R1+0x2d0] ;  /* 0x0002d00001937983 */ /* 0x010f280000300800 */
        /* <DEDUP_REMOVED lines=10> */
[----:B-1----:R-:W4:Y:S04]  /*a030*/  LDL.LU R2, [R1+0x2fc] ;  /* 0x0002fc0001027983 */ /* 0x002f280000300800 */
[----:B------:R-:W4:Y:S01]  /*a040*/  LDL.LU R0, [R1+0x300] ;  /* 0x0003000001007983 */ /* 0x000f220000300800 */
[----:B------:R-:W-:-:S01]  /*a050*/  FADD R151, R50, R151 ;  /* 0x0000009732977221 */ /* 0x000fc20000000000 */
[----:B------:R-:W-:-:S04]  /*a060*/  FADD R150, R51, R150 ;  /* 0x0000009633967221 */ /* 0x000fc80000000000 */
[----:B------:R0:W-:Y:S01]  /*a070*/  STL [R1+0x2c0], R151 ;  /* 0x0002c09701007387 */ /* 0x0001e20000100800 */
[----:B--2---:R-:W-:-:S03]  /*a080*/  FADD R149, R52, R149 ;  /* 0x0000009534957221 */ /* 0x004fc60000000000 */
[----:B------:R1:W-:Y:S01]  /*a090*/  STL [R1+0x2c4], R150 ;  /* 0x0002c49601007387 */ /* 0x0003e20000100800 */
[----:B---3--:R-:W-:-:S03]  /*a0a0*/  FADD R148, R53, R148 ;  /* 0x0000009435947221 */ /* 0x008fc60000000000 */
        /* <DEDUP_REMOVED lines=200> */
[----:B------:R-:W-:Y:S01]  /*ad30*/  STL [R1+0x3d0], R151 ;  /* 0x0003d09701007387 */ /* 0x000fe20000100800 */
[----:B--2---:R-:W-:-:S03]  /*ad40*/  FADD R149, R120, R149 ;  /* 0x0000009578957221 */ /* 0x004fc60000000000 */
[----:B------:R-:W-:Y:S01]  /*ad50*/  STL [R1+0x3d4], R150 ;  /* 0x0003d49601007387 */ /* 0x000fe20000100800 */
[----:B---3--:R-:W-:-:S03]  /*ad60*/  FADD R148, R121, R148 ;  /* 0x0000009479947221 */ /* 0x008fc60000000000 */
[----:B------:R-:W-:Y:S01]  /*ad70*/  STL [R1+0x3d8], R149 ;  /* 0x0003d89501007387 */ /* 0x000fe20000100800 */
[----:B----4-:R-:W-:-:S03]  /*ad80*/  FADD R147, R122, R147 ;  /* 0x000000937a937221 */ /* 0x010fc60000000000 */
[----:B------:R-:W-:Y:S01]  /*ad90*/  STL [R1+0x3dc], R148 ;  /* 0x0003dc9401007387 */ /* 0x000fe20000100800 */
[----:B------:R-:W-:-:S03]  /*ada0*/  FADD R146, R123, R146 ;  /* 0x000000927b927221 */ /* 0x000fc60000000000 */
        /* <DEDUP_REMOVED lines=18> */
[----:B------:R0:W-:Y:S04]  /*aed0*/  STL [R1+0x404], R138 ;  /* 0x0004048a01007387 */ /* 0x0001e80000100800 */
[----:B0-----:R-:W2:Y:S04]  /*aee0*/  LDL.LU R138, [R1+0x414] ;  /* 0x00041400018a7983 */ /* 0x001ea80000300800 */
[----:B------:R-:W-:Y:S04]  /*aef0*/  STL [R1+0x408], R3 ;  /* 0x0004080301007387 */ /* 0x000fe80000100800 */
[----:B------:R-:W3:Y:S01]  /*af00*/  LDL.LU R139, [R1+0x418] ;  /* 0x00041800018b7983 */ /* 0x000ee20000300800 */
[----:B------:R-:W-:-:S01]  /*af10*/  FADD R2, R133, R2 ;  /* 0x0000000285027221 */ /* 0x000fc20000000000 */
[----:B------:R-:W-:-:S04]  /*af20*/  FADD R0, R134, R0 ;  /* 0x0000000086007221 */ /* 0x000fc80000000000 */
[----:B------:R0:W-:Y:S04]  /*af30*/  STL [R1+0x40c], R2 ;  /* 0x00040c0201007387 */ /* 0x0001e80000100800 */
        /* <DEDUP_REMOVED lines=16> */
[----:B--2---:R-:W-:-:S05]  /*b040*/  FADD R138, R135, R138 ;  /* 0x0000008a878a7221 */ /* 0x004fca0000000000 */
[----:B------:R0:W-:Y:S01]  /*b050*/  STL [R1+0x414], R138 ;  /* 0x0004148a01007387 */ /* 0x0001e20000100800 */
[----:B---3--:R-:W-:-:S03]  /*b060*/  FADD R139, R136, R139 ;  /* 0x0000008b888b7221 */ /* 0x008fc60000000000 */
[----:B0-----:R-:W2:Y:S04]  /*b070*/  LDL.LU R138, [R1+0x4b4] ;  /* 0x0004b400018a7983 */ /* 0x001ea80000300800 */
[----:B------:R0:W-:Y:S04]  /*b080*/  STL [R1+0x418], R139 ;  /* 0x0004188b01007387 */ /* 0x0001e80000100800 */
[----:B0-----:R-:W3:Y:S01]  /*b090*/  LDL.LU R139, [R1+0x4b0] ;  /* 0x0004b000018b7983 */ /* 0x001ee20000300800 */
[----:B----4-:R-:W-:-:S05]  /*b0a0*/  FADD R140, R137, R140 ;  /* 0x0000008c898c7221 */ /* 0x010fca0000000000 */
[----:B------:R0:W-:Y:S04]  /*b0b0*/  STL [R1+0x41c], R140 ;  /* 0x00041c8c01007387 */ /* 0x0001e80000100800 */
[----:B0-----:R-:W4:Y:S01]  /*b0c0*/  LDL.LU R140, [R1+0x4ac] ;  /* 0x0004ac00018c7983 */ /* 0x001f220000300800 */
        /* <DEDUP_REMOVED lines=35> */
[----:B0-----:R0:W5:Y:S01]  /*b300*/  LDL.LU R2, [R1+0x47c] ;  /* 0x00047c0001027983 */ /* 0x0011620000300800 */
[----:B------:R-:W-:Y:S01]  /*b310*/  UMOV UR6, URZ ;  /* 0x0000003f00067c82 */ /* 0x000fe20008000000 */
[----:B--2---:R-:W-:-:S05]  /*b320*/  FADD R0, R150, R0 ;  /* 0x0000000096007221 */ /* 0x004fca0000000000 */
[----:B------:R1:W-:Y:S01]  /*b330*/  STL [R1+0x450], R0 ;  /* 0x0004500001007387 */ /* 0x0003e20000100800 */
[----:B---3--:R-:W-:-:S03]  /*b340*/  FADD R3, R3, R151 ;  /* 0x0000009703037221 */ /* 0x008fc60000000000 */
[----:B-1----:R0:W5:Y:S04]  /*b350*/  LDL.LU R0, [R1+0x478] ;  /* 0x0004780001007983 */ /* 0x0021680000300800 */
[----:B------:R0:W-:Y:S02]  /*b360*/  STL [R1+0x454], R3 ;  /* 0x0004540301007387 */ /* 0x0001e40000100800 */
.L_x_29:
[----:B------:R-:W-:Y:S05]  /*b370*/  @!P1 BRA `(.L_x_30) ;  /* 0x0000000000049947 */ /* 0x000fea0003800000 */
[----:B------:R-:W-:Y:S01]  /*b380*/  BPT.TRAP 0x1 ;  /* 0x000000040000795c */ /* 0x000fe20000300000 */
.L_x_30:
[----:B0-----:R-:W4:Y:S04]  /*b390*/  LDL R3, [R1+0x458] ;  /* 0x0004580001037983 */ /* 0x001f280000100800 */
[----:B-----5:R0:W-:Y:S04]  /*b3a0*/  STL [R1+0x478], R0 ;  /* 0x0004780001007387 */ /* 0x0201e80000100800 */
[----:B0-----:R-:W2:Y:S01]  /*b3b0*/  LDL R0, [R1+0x45c] ;  /* 0x00045c0001007983 */ /* 0x001ea20000100800 */
[----:B----4-:R-:W-:Y:S01]  /*b3c0*/  ISETP.NE.AND P0, PT, R3, RZ, PT ;  /* 0x000000ff0300720c */ /* 0x010fe20003f05270 */
[----:B------:R-:W-:-:S12]  /*b3d0*/  IMAD.U32 R3, RZ, RZ, UR25 ;  /* 0x00000019ff037e24 */ /* 0x000fd8000f8e00ff */
[----:B------:R-:W-:-:S05]  /*b3e0*/  @P0 LEA R3, R3, UR11, 0x3 ;  /* 0x0000000b03030c11 */ /* 0x000fca000f8e18ff */
[----:B------:R-:W-:-:S05]  /*b3f0*/  @P0 VIADD R3, R3, 0x70 ;  /* 0x0000007003030836 */ /* 0x000fca0000000000 */
[----:B--2---:R-:W-:Y:S02]  /*b400*/  @P0 PRMT R3, R0, 0x654, R3 ;  /* 0x0000065400030816 */ /* 0x004fe40000000003 */
[----:B------:R0:W5:Y:S01]  /*b410*/  LDL.LU R0, [R1+0x478] ;  /* 0x0004780001007983 */ /* 0x0001620000300800 */
[----:B------:R-:W-:Y:S01]  /*b420*/  UISETP.GT.U32.AND UP0, UPT, UR13, 0x1, UPT ;  /* 0x000000010d00788c */ /* 0x000fe2000bf04070 */
[----:B------:R0:W-:Y:S05]  /*b430*/  @P0 SYNCS.ARRIVE.TRANS64.RED.A1T0 RZ, [R3+URZ], RZ ;  /* 0x000000ff03ff09a7 */ /* 0x0001ea000810043f */
[----:B------:R-:W-:-:S13]  /*b440*/  PLOP3.LUT P0, PT, PT, PT, UP0, 0x80, 0x0 ;  /* 0x000000000000781c */ /* 0x000fda0003f0f008 */
[----:B0-----:R-:W-:Y:S05]  /*b450*/  @P0 BRA `(.L_x_31) ;  /* 0x0000000000040947 */ /* 0x001fea0003800000 */
[----:B------:R-:W-:Y:S01]  /*b460*/  BPT.TRAP 0x1 ;  /* 0x000000040000795c */ /* 0x000fe20000300000 */
.L_x_31:
[----:B------:R-:W-:Y:S01]  /*b470*/  UIADD3 UR14, UR14, 0x1, URZ ;  /* 0x000000010e0e7890 */ /* 0x000fe2000fffe03f */
[C---:B------:R-:W-:Y:S01]  /*b480*/  ISETP.GT.AND P0, PT, R2.reuse, 0x1, PT ;  /* 0x000000010200780c */ /* 0x040fe20003f04270 */
[----:B------:R-:W-:Y:S01]  /*b490*/  UIADD3 UR25, UR25, 0x1, URZ ;  /* 0x0000000119197890 */ /* 0x000fe2000fffe03f */
[----:B------:R-:W-:Y:S01]  /*b4a0*/  VIADD R2, R2, 0xffffffff ;  /* 0xffffffff02027836 */ /* 0x000fe20000000000 */
[----:B------:R-:W-:Y:S02]  /*b4b0*/  UISETP.NE.AND UP0, UPT, UR14, 0xe, UPT ;  /* 0x0000000e0e00788c */ /* 0x000fe4000bf05270 */
[----:B------:R-:W-:Y:S02]  /*b4c0*/  UISETP.NE.AND UP1, UPT, UR25, 0xe, UPT ;  /* 0x0000000e1900788c */ /* 0x000fe4000bf25270 */
[----:B------:R-:W-:Y:S02]  /*b4d0*/  USEL UR8, URZ, 0x1, UP0 ;  /* 0x000000013f087887 */ /* 0x000fe40008000000 */
[----:B------:R-:W-:-:S02]  /*b4e0*/  USEL UR14, UR14, URZ, UP0 ;  /* 0x0000003f0e0e7287 */ /* 0x000fc40008000000 */
[----:B------:R-:W-:Y:S02]  /*b4f0*/  USEL UR25, UR25, URZ, UP1 ;  /* 0x0000003f19197287 */ /* 0x000fe40008800000 */
[----:B-----5:R-:W-:Y:S01]  /*b500*/  LOP3.LUT R0, R0, UR8, RZ, 0x3c, !PT ;  /* 0x0000000800007c12 */ /* 0x020fe2000f8e3cff */
[----:B------:R-:W-:Y:S01]  /*b510*/  UMOV UR8, 0x1 ;  /* 0x0000000100087882 */ /* 0x000fe20000000000 */
[----:B------:R-:W-:Y:S08]  /*b520*/  @P0 BRA `(.L_x_32) ;  /* 0xffffffb000600947 */ /* 0x000ff0000383ffff */
.L_x_24:
[----:B------:R-:W-:-:S04]  /*b530*/  UISETP.NE.AND UP0, UPT, UR6, URZ, UPT ;  /* 0x0000003f0600728c */ /* 0x000fc8000bf05270 */
[----:B------:R-:W-:-:S06]  /*b540*/  USEL UR6, URZ, 0x1, !UP0 ;  /* 0x000000013f067887 */ /* 0x000fcc000c000000 */
[----:B------:R-:W-:-:S13]  /*b550*/  ISETP.NE.AND P0, PT, RZ, UR6, PT ;  /* 0x00000006ff007c0c */ /* 0x000fda000bf05270 */
[----:B------:R-:W-:Y:S05]  /*b560*/  @!P0 BRA `(.L_x_33) ;  /* 0x0000003800188947 */ /* 0x000fea0003800000 */
[----:B------:R0:W-:Y:S04]  /*b570*/  STL [R1+0x628], R43 ;  /* 0x0006282b01007387 */ /* 0x0001e80000100800 */
[----:B0-----:R-:W4:Y:S04]  /*b580*/  LDL.LU R43, [R1] ;  /* 0x00000000012b7983 */ /* 0x001f280000300800 */
[----:B------:R0:W-:Y:S04]  /*b590*/  STL [R1+0x624], R44 ;  /* 0x0006242c01007387 */ /* 0x0001e80000100800 */
[----:B0-----:R-:W5:Y:S04]  /*b5a0*/  LDL.LU R44, [R1+0x4] ;  /* 0x00000400012c7983 */ /* 0x001f680000300800 */
[----:B------:R0:W-:Y:S04]  /*b5b0*/  STL [R1+0x620], R45 ;  /* 0x0006202d01007387 */ /* 0x0001e80000100800 */
[----:B0-----:R-:W2:Y:S04]  /*b5c0*/  LDL.LU R45, [R1+0x8] ;  /* 0x00000800012d7983 */ /* 0x001ea80000300800 */
[----:B------:R0:W-:Y:S04]  /*b5d0*/  STL [R1+0x61c], R46 ;  /* 0x00061c2e01007387 */ /* 0x0001e80000100800 */
[----:B0-----:R-:W3:Y:S04]  /*b5e0*/  LDL.LU R46, [R1+0xc] ;  /* 0x00000c00012e7983 */ /* 0x001ee80000300800 */
        /* <DEDUP_REMOVED lines=140> */
[----:B------:R-:W3:Y:S04]  /*beb0*/  LDL.LU R0, [R1+0x204] ;  /* 0x0002040001007983 */ /* 0x000ee80000300800 */
[----:B------:R-:W3:Y:S04]  /*bec0*/  LDL.LU R2, [R1+0x1b0] ;  /* 0x0001b00001027983 */ /* 0x000ee80000300800 */
[----:B------:R-:W3:Y:S04]  /*bed0*/  LDL.LU R3, [R1+0x208] ;  /* 0x0002080001037983 */ /* 0x000ee80000300800 */
        /* <DEDUP_REMOVED lines=65> */
[----:B0-----:R-:W3:Y:S01]  /*c2f0*/  LDL.LU R149, [R1+0x130] ;  /* 0x0001300001957983 */ /* 0x001ee20000300800 */
[----:B----4-:R-:W-:-:S03]  /*c300*/  FADD R4, R43, R4 ;  /* 0x000000042b047221 */ /* 0x010fc60000000000 */
[----:B------:R0:W-:Y:S01]  /*c310*/  STL [R1+0x47c], R150 ;  /* 0x00047c9601007387 */ /* 0x0001e20000100800 */
[----:B-----5:R-:W-:Y:S01]  /*c320*/  FADD R5, R44, R5 ;  /* 0x000000052c057221 */ /* 0x020fe20000000000 */
[----:B--2---:R-:W-:Y:S01]  /*c330*/  FADD R6, R45, R6 ;  /* 0x000000062d067221 */ /* 0x004fe20000000000 */
[----:B---3--:R-:W-:Y:S01]  /*c340*/  FADD R7, R46, R7 ;  /* 0x000000072e077221 */ /* 0x008fe20000000000 */
[----:B------:R-:W-:Y:S01]  /*c350*/  FADD R8, R47, R8 ;  /* 0x000000082f087221 */ /* 0x000fe20000000000 */
[----:B0-----:R-:W2:Y:S04]  /*c360*/  LDL.LU R150, [R1+0x12c] ;  /* 0x00012c0001967983 */ /* 0x001ea80000300800 */
[----:B------:R0:W-:Y:S01]  /*c370*/  STL [R1+0x478], R151 ;  /* 0x0004789701007387 */ /* 0x0001e20000100800 */
[----:B------:R-:W-:Y:S01]  /*c380*/  FADD R9, R48, R9 ;  /* 0x0000000930097221 */ /* 0x000fe20000000000 */
[----:B------:R-:W-:Y:S01]  /*c390*/  FADD R10, R49, R10 ;  /* 0x0000000a310a7221 */ /* 0x000fe20000000000 */
[----:B------:R-:W-:Y:S01]  /*c3a0*/  FADD R11, R50, R11 ;  /* 0x0000000b320b7221 */ /* 0x000fe20000000000 */
[----:B0-----:R-:W3:Y:S04]  /*c3b0*/  LDL.LU R151, [R1+0x128] ;  /* 0x0001280001977983 */ /* 0x001ee80000300800 */
[----:B------:R-:W4:Y:S04]  /*c3c0*/  LDL.LU R43, [R1+0x628] ;  /* 0x00062800012b7983 */ /* 0x000f280000300800 */
[----:B------:R-:W5:Y:S04]  /*c3d0*/  LDL.LU R44, [R1+0x624] ;  /* 0x00062400012c7983 */ /* 0x000f680000300800 */
[----:B------:R-:W4:Y:S04]  /*c3e0*/  LDL.LU R45, [R1+0x620] ;  /* 0x00062000012d7983 */ /* 0x000f280000300800 */
[----:B------:R-:W5:Y:S01]  /*c3f0*/  LDL.LU R46, [R1+0x61c] ;  /* 0x00061c00012e7983 */ /* 0x000f620000300800 */
[----:B------:R-:W-:-:S03]  /*c400*/  FADD R12, R51, R12 ;  /* 0x0000000c330c7221 */ /* 0x000fc60000000000 */
[----:B------:R-:W4:Y:S01]  /*c410*/  LDL.LU R47, [R1+0x618] ;  /* 0x00061800012f7983 */ /* 0x000f220000300800 */
[----:B------:R-:W-:-:S03]  /*c420*/  FADD R13, R52, R13 ;  /* 0x0000000d340d7221 */ /* 0x000fc60000000000 */
        /* <DEDUP_REMOVED lines=134> */
[----:B------:R-:W4:Y:S04]  /*cc90*/  LDL.LU R115, [R1+0x508] ;  /* 0x0005080001737983 */ /* 0x000f280000300800 */
[----:B------:R-:W4:Y:S01]  /*cca0*/  LDL.LU R116, [R1+0x504] ;  /* 0x0005040001747983 */ /* 0x000f220000300800 */
[----:B------:R-:W-:Y:S01]  /*ccb0*/  FADD R3, R2, R3 ;  /* 0x0000000302037221 */ /* 0x000fe20000000000 */
[----:B------:R-:W-:Y:S01]  /*ccc0*/  FADD R237, R120, R237 ;  /* 0x000000ed78ed7221 */ /* 0x000fe20000000000 */
[----:B------:R-:W-:Y:S01]  /*ccd0*/  FADD R236, R121, R236 ;  /* 0x000000ec79ec7221 */ /* 0x000fe20000000000 */
[----:B------:R-:W5:Y:S01]  /*cce0*/  LDL.LU R117, [R1+0x1b4] ;  /* 0x0001b40001757983 */ /* 0x000f620000300800 */
[----:B------:R-:W-:Y:S01]  /*ccf0*/  FADD R235, R122, R235 ;  /* 0x000000eb7aeb7221 */ /* 0x000fe20000000000 */
[----:B------:R-:W-:Y:S01]  /*cd00*/  FADD R234, R123, R234 ;  /* 0x000000ea7bea7221 */ /* 0x000fe20000000000 */
[----:B------:R-:W-:Y:S01]  /*cd10*/  FADD R233, R124, R233 ;  /* 0x000000e97ce97221 */ /* 0x000fe20000000000 */
[----:B------:R0:W-:Y:S01]  /*cd20*/  STL [R1+0x200], R118 ;  /* 0x0002007601007387 */ /* 0x0001e20000100800 */
        /* <DEDUP_REMOVED lines=11> */
[----:B0-----:R-:W4:Y:S01]  /*cde0*/  LDL.LU R118, [R1+0x1b8] ;  /* 0x0001b80001767983 */ /* 0x001f220000300800 */
[----:B------:R-:W-:Y:S01]  /*cdf0*/  FADD R217, R140, R217 ;  /* 0x000000d98cd97221 */ /* 0x000fe20000000000 */
[----:B------:R-:W-:Y:S01]  /*ce00*/  FADD R223, R134, R223 ;  /* 0x000000df86df7221 */ /* 0x000fe20000000000 */
[----:B------:R-:W-:Y:S01]  /*ce10*/  FADD R216, R141, R216 ;  /* 0x000000d88dd87221 */ /* 0x000fe20000000000 */
[----:B------:R0:W-:Y:S01]  /*ce20*/  STL [R1+0x208], R3 ;  /* 0x0002080301007387 */ /* 0x0001e20000100800 */
[----:B------:R-:W-:Y:S01]  /*ce30*/  FADD R222, R135, R222 ;  /* 0x000000de87de7221 */ /* 0x000fe20000000000 */
[----:B------:R-:W-:Y:S01]  /*ce40*/  FADD R215, R142, R215 ;  /* 0x000000d78ed77221 */ /* 0x000fe20000000000 */
[----:B------:R-:W-:Y:S01]  /*ce50*/  FADD R221, R136, R221 ;  /* 0x000000dd88dd7221 */ /* 0x000fe20000000000 */
[----:B-1----:R-:W4:Y:S01]  /*ce60*/  LDL.LU R0, [R1+0x210] ;  /* 0x0002100001007983 */ /* 0x002f220000300800 */
[----:B------:R-:W-:Y:S01]  /*ce70*/  FADD R214, R143, R214 ;  /* 0x000000d68fd67221 */ /* 0x000fe20000000000 */
[----:B------:R-:W-:Y:S01]  /*ce80*/  FADD R220, R137, R220 ;  /* 0x000000dc89dc7221 */ /* 0x000fe20000000000 */
[----:B------:R-:W-:Y:S01]  /*ce90*/  FADD R213, R144, R213 ;  /* 0x000000d590d57221 */ /* 0x000fe20000000000 */
[----:B------:R-:W4:Y:S01]  /*cea0*/  LDL.LU R119, [R1+0x1bc] ;  /* 0x0001bc0001777983 */ /* 0x000f220000300800 */
[----:B------:R-:W-:Y:S01]  /*ceb0*/  FADD R219, R138, R219 ;  /* 0x000000db8adb7221 */ /* 0x000fe20000000000 */
[----:B------:R-:W-:Y:S01]  /*cec0*/  FADD R212, R145, R212 ;  /* 0x000000d491d47221 */ /* 0x000fe20000000000 */
[----:B------:R-:W-:Y:S01]  /*ced0*/  FADD R218, R139, R218 ;  /* 0x000000da8bda7221 */ /* 0x000fe20000000000 */
[----:B------:R-:W4:Y:S01]  /*cee0*/  LDL.LU R2, [R1+0x214] ;  /* 0x0002140001027983 */ /* 0x000f220000300800 */
[----:B------:R-:W-:Y:S01]  /*cef0*/  FADD R211, R146, R211 ;  /* 0x000000d392d37221 */ /* 0x000fe20000000000 */
[----:B---3--:R-:W-:Y:S01]  /*cf00*/  FADD R206, R151, R206 ;  /* 0x000000ce97ce7221 */ /* 0x008fe20000000000 */
[----:B------:R-:W-:Y:S01]  /*cf10*/  FADD R210, R147, R210 ;  /* 0x000000d293d27221 */ /* 0x000fe20000000000 */
[----:B------:R-:W3:Y:S01]  /*cf20*/  LDL.LU R120, [R1+0x1c0] ;  /* 0x0001c00001787983 */ /* 0x000ee20000300800 */
[----:B--2---:R-:W-:Y:S01]  /*cf30*/  FADD R207, R150, R207 ;  /* 0x000000cf96cf7221 */ /* 0x004fe20000000000 */
[----:B------:R-:W-:-:S02]  /*cf40*/  FADD R209, R148, R209 ;  /* 0x000000d194d17221 */ /* 0x000fc40000000000 */
[----:B0-----:R-:W3:Y:S04]  /*cf50*/  LDL.LU R3, [R1+0x218] ;  /* 0x0002180001037983 */ /* 0x001ee80000300800 */
[----:B------:R-:W2:Y:S04]  /*cf60*/  LDL.LU R121, [R1+0x1c4] ;  /* 0x0001c40001797983 */ /* 0x000ea80000300800 */
        /* <DEDUP_REMOVED lines=28> */
[----:B------:R-:W2:Y:S01]  /*d130*/  LDL.LU R148, [R1+0x254] ;  /* 0x0002540001947983 */ /* 0x000ea20000300800 */
[----:B-----5:R-:W-:-:S03]  /*d140*/  FADD R149, R117, R149 ;  /* 0x0000009575957221 */ /* 0x020fc60000000000 */
[----:B------:R-:W5:Y:S04]  /*d150*/  LDL.LU R117, [R1+0x500] ;  /* 0x0005000001757983 */ /* 0x000f680000300800 */
[----:B------:R0:W-:Y:S04]  /*d160*/  STL [R1+0x20c], R149 ;  /* 0x00020c9501007387 */ /* 0x0001e80000100800 */
[----:B0-----:R-:W5:Y:S01]  /*d170*/  LDL.LU R149, [R1+0x258] ;  /* 0x0002580001957983 */ /* 0x001f620000300800 */
[----:B----4-:R-:W-:-:S03]  /*d180*/  FADD R0, R118, R0 ;  /* 0x0000000076007221 */ /* 0x010fc60000000000 */
[----:B------:R-:W4:Y:S01]  /*d190*/  LDL.LU R118, [R1+0x4fc] ;  /* 0x0004fc0001767983 */ /* 0x000f220000300800 */
[----:B------:R-:W-:-:S03]  /*d1a0*/  FADD R2, R119, R2 ;  /* 0x0000000277027221 */ /* 0x000fc60000000000 */
[----:B------:R0:W-:Y:S01]  /*d1b0*/  STL [R1+0x210], R0 ;  /* 0x0002100001007387 */ /* 0x0001e20000100800 */
[----:B---3--:R-:W-:-:S03]  /*d1c0*/  FADD R3, R120, R3 ;  /* 0x0000000378037221 */ /* 0x008fc60000000000 */
[----:B0-----:R-:W3:Y:S04]  /*d1d0*/  LDL.LU R0, [R1+0x25c] ;  /* 0x00025c0001007983 */ /* 0x001ee80000300800 */
[----:B------:R-:W4:Y:S01]  /*d1e0*/  LDL.LU R119, [R1+0x4f8] ;  /* 0x0004f80001777983 */ /* 0x000f220000300800 */
[----:B--2---:R-:W-:-:S03]  /*d1f0*/  FADD R122, R121, R122 ;  /* 0x0000007a797a7221 */ /* 0x004fc60000000000 */
[----:B------:R0:W-:Y:S01]  /*d200*/  STL [R1+0x214], R2 ;  /* 0x0002140201007387 */ /* 0x0001e20000100800 */
[----:B------:R-:W-:-:S03]  /*d210*/  FADD R124, R123, R124 ;  /* 0x0000007c7b7c7221 */ /* 0x000fc60000000000 */
[----:B0-----:R-:W2:Y:S04]  /*d220*/  LDL.LU R2, [R1+0x260] ;  /* 0x0002600001027983 */ /* 0x001ea80000300800 */
[----:B------:R-:W4:Y:S04]  /*d230*/  LDL.LU R120, [R1+0x4f4] ;  /* 0x0004f40001787983 */ /* 0x000f280000300800 */
[----:B------:R0:W-:Y:S01]  /*d240*/  STL [R1+0x218], R3 ;  /* 0x0002180301007387 */ /* 0x0001e20000100800 */
[----:B------:R-:W-:Y:S01]  /*d250*/  FADD R126, R125, R126 ;  /* 0x0000007e7d7e7221 */ /* 0x000fe20000000000 */
[----:B------:R-:W-:-:S02]  /*d260*/  FADD R128, R127, R128 ;  /* 0x000000807f807221 */ /* 0x000fc40000000000 */
[----:B0-----:R-:W4:Y:S04]  /*d270*/  LDL.LU R3, [R1+0x264] ;  /* 0x0002640001037983 */ /* 0x001f280000300800 */
[----:B------:R-:W4:Y:S04]  /*d280*/  LDL.LU R121, [R1+0x4f0] ;  /* 0x0004f00001797983 */ /* 0x000f280000300800 */
[----:B------:R0:W-:Y:S01]  /*d290*/  STL [R1+0x21c], R122 ;  /* 0x00021c7a01007387 */ /* 0x0001e20000100800 */
[----:B------:R-:W-:-:S03]  /*d2a0*/  FADD R130, R129, R130 ;  /* 0x0000008281827221 */ /* 0x000fc60000000000 */
        /* <DEDUP_REMOVED lines=42> */
[----:B------:R0:W-:Y:S04]  /*d550*/  STL [R1+0x248], R145 ;  /* 0x0002489101007387 */ /* 0x0001e80000100800 */
[----:B0-----:R-:W4:Y:S04]  /*d560*/  LDL.LU R145, [R1+0x27c] ;  /* 0x00027c0001917983 */ /* 0x001f280000300800 */
[----:B------:R-:W4:Y:S04]  /*d570*/  LDL.LU R139, [R1+0x4a8] ;  /* 0x0004a800018b7983 */ /* 0x000f280000300800 */
[----:B------:R0:W-:Y:S04]  /*d580*/  STL [R1+0x24c], R146 ;  /* 0x00024c9201007387 */ /* 0x0001e80000100800 */
[----:B0-----:R-:W4:Y:S04]  /*d590*/  LDL.LU R146, [R1+0x280] ;  /* 0x0002800001927983 */ /* 0x001f280000300800 */
[----:B------:R0:W-:Y:S01]  /*d5a0*/  STL [R1+0x250], R147 ;  /* 0x0002509301007387 */ /* 0x0001e20000100800 */
[----:B-----5:R-:W-:-:S03]  /*d5b0*/  FADD R149, R24, R149 ;  /* 0x0000009518957221 */ /* 0x020fc60000000000 */
[----:B0-----:R-:W5:Y:S04]  /*d5c0*/  LDL.LU R147, [R1+0x284] ;  /* 0x0002840001937983 */ /* 0x001f680000300800 */
[----:B------:R0:W-:Y:S04]  /*d5d0*/  STL [R1+0x254], R148 ;  /* 0x0002549401007387 */ /* 0x0001e80000100800 */
[----:B0-----:R-:W5:Y:S04]  /*d5e0*/  LDL.LU R148, [R1+0x288] ;  /* 0x0002880001947983 */ /* 0x001f680000300800 */
[----:B------:R0:W-:Y:S04]  /*d5f0*/  STL [R1+0x258], R149 ;  /* 0x0002589501007387 */ /* 0x0001e80000100800 */
[----:B0-----:R-:W5:Y:S04]  /*d600*/  LDL.LU R149, [R1+0x28c] ;  /* 0x00028c0001957983 */ /* 0x001f680000300800 */
[----:B------:R-:W5:Y:S04]  /*d610*/  LDL.LU R150, [R1+0x290] ;  /* 0x0002900001967983 */ /* 0x000f680000300800 */
[----:B------:R-:W5:Y:S01]  /*d620*/  LDL.LU R151, [R1+0x294] ;  /* 0x0002940001977983 */ /* 0x000f620000300800 */
[----:B---3--:R-:W-:Y:S01]  /*d630*/  FADD R0, R25, R0 ;  /* 0x0000000019007221 */ /* 0x008fe20000000000 */
[----:B--2---:R-:W-:-:S04]  /*d640*/  FADD R2, R26, R2 ;  /* 0x000000021a027221 */ /* 0x004fc80000000000 */
[----:B------:R0:W-:Y:S01]  /*d650*/  STL [R1+0x25c], R0 ;  /* 0x00025c0001007387 */ /* 0x0001e20000100800 */
[----:B----4-:R-:W-:-:S03]  /*d660*/  FADD R3, R27, R3 ;  /* 0x000000031b037221 */ /* 0x010fc60000000000 */
[----:B------:R-:W2:Y:S04]  /*d670*/  LDL.LU R27, [R1+0x2c8] ;  /* 0x0002c800011b7983 */ /* 0x000ea80000300800 */
[----:B------:R1:W-:Y:S04]  /*d680*/  STL [R1+0x260], R2 ;  /* 0x0002600201007387 */ /* 0x0003e80000100800 */
[----:B------:R-:W3:Y:S04]  /*d690*/  LDL.LU R26, [R1+0x2cc] ;  /* 0x0002cc00011a7983 */ /* 0x000ee80000300800 */
[----:B------:R-:W4:Y:S04]  /*d6a0*/  LDL.LU R25, [R1+0x2d0] ;  /* 0x0002d00001197983 */ /* 0x000f280000300800 */
[----:B------:R1:W-:Y:S04]  /*d6b0*/  STL [R1+0x264], R3 ;  /* 0x0002640301007387 */ /* 0x0003e80000100800 */
[----:B------:R-:W4:Y:S04]  /*d6c0*/  LDL.LU R24, [R1+0x2d4] ;  /* 0x0002d40001187983 */ /* 0x000f280000300800 */
[----:B0-----:R-:W4:Y:S04]  /*d6d0*/  LDL.LU R0, [R1+0x2d8] ;  /* 0x0002d80001007983 */ /* 0x001f280000300800 */
[----:B-1----:R-:W4:Y:S04]  /*d6e0*/  LDL.LU R2, [R1+0x2dc] ;  /* 0x0002dc0001027983 */ /* 0x002f280000300800 */
[----:B------:R-:W4:Y:S01]  /*d6f0*/  LDL.LU R3, [R1+0x2e0] ;  /* 0x0002e00001037983 */ /* 0x000f220000300800 */
[----:B------:R-:W-:-:S05]  /*d700*/  FADD R140, R28, R140 ;  /* 0x0000008c1c8c7221 */ /* 0x000fca0000000000 */
[----:B------:R0:W-:Y:S04]  /*d710*/  STL [R1+0x268], R140 ;  /* 0x0002688c01007387 */ /* 0x0001e80000100800 */
[----:B0-----:R-:W4:Y:S01]  /*d720*/  LDL.LU R140, [R1+0x4a4] ;  /* 0x0004a400018c7983 */ /* 0x001f220000300800 */
[----:B------:R-:W-:-:S03]  /*d730*/  FADD R141, R29, R141 ;  /* 0x0000008d1d8d7221 */ /* 0x000fc60000000000 */
[----:B------:R-:W4:Y:S04]  /*d740*/  LDL.LU R28, [R1+0x2c4] ;  /* 0x0002c400011c7983 */ /* 0x000f280000300800 */
        /* <DEDUP_REMOVED lines=20> */
[----:B------:R0:W-:Y:S01]  /*d890*/  STL [R1+0x280], R146 ;  /* 0x0002809201007387 */ /* 0x0001e20000100800 */
[----:B-----5:R-:W-:-:S03]  /*d8a0*/  FADD R147, R35, R147 ;  /* 0x0000009323937221 */ /* 0x020fc60000000000 */
[----:B0-----:R-:W5:Y:S04]  /*d8b0*/  LDL.LU R146, [R1+0x48c] ;  /* 0x00048c0001927983 */ /* 0x001f680000300800 */
[----:B------:R-:W5:Y:S04]  /*d8c0*/  LDL.LU R34, [R1+0x2ac] ;  /* 0x0002ac0001227983 */ /* 0x000f680000300800 */
[----:B------:R0:W-:Y:S01]  /*d8d0*/  STL [R1+0x284], R147 ;  /* 0x0002849301007387 */ /* 0x0001e20000100800 */
[----:B------:R-:W-:-:S03]  /*d8e0*/  FADD R148, R36, R148 ;  /* 0x0000009424947221 */ /* 0x000fc60000000000 */
[----:B0-----:R-:W5:Y:S04]  /*d8f0*/  LDL.LU R147, [R1+0x488] ;  /* 0x0004880001937983 */ /* 0x001f680000300800 */
[----:B------:R-:W5:Y:S01]  /*d900*/  LDL.LU R35, [R1+0x2a8] ;  /* 0x0002a80001237983 */ /* 0x000f620000300800 */
[----:B------:R-:W-:-:S03]  /*d910*/  FADD R149, R37, R149 ;  /* 0x0000009525957221 */ /* 0x000fc60000000000 */
[----:B------:R0:W-:Y:S01]  /*d920*/  STL [R1+0x288], R148 ;  /* 0x0002889401007387 */ /* 0x0001e20000100800 */
[----:B------:R-:W-:Y:S01]  /*d930*/  FADD R150, R38, R150 ;  /* 0x0000009626967221 */ /* 0x000fe20000000000 */
[----:B------:R-:W-:Y:S02]  /*d940*/  FADD R151, R39, R151 ;  /* 0x0000009727977221 */ /* 0x000fe40000000000 */
[----:B0-----:R-:W5:Y:S04]  /*d950*/  LDL.LU R148, [R1+0x484] ;  /* 0x0004840001947983 */ /* 0x001f680000300800 */
[----:B------:R-:W5:Y:S04]  /*d960*/  LDL.LU R36, [R1+0x2a4] ;  /* 0x0002a40001247983 */ /* 0x000f680000300800 */
[----:B------:R0:W-:Y:S04]  /*d970*/  STL [R1+0x28c], R149 ;  /* 0x00028c9501007387 */ /* 0x0001e80000100800 */
[----:B0-----:R-:W5:Y:S04]  /*d980*/  LDL.LU R149, [R1+0x480] ;  /* 0x0004800001957983 */ /* 0x001f680000300800 */
[----:B------:R-:W5:Y:S04]  /*d990*/  LDL.LU R37, [R1+0x2a0] ;  /* 0x0002a00001257983 */ /* 0x000f680000300800 */
[----:B------:R0:W-:Y:S04]  /*d9a0*/  STL [R1+0x290], R150 ;  /* 0x0002909601007387 */ /* 0x0001e80000100800 */
[----:B0-----:R-:W5:Y:S04]  /*d9b0*/  LDL.LU R150, [R1+0x47c] ;  /* 0x00047c0001967983 */ /* 0x001f680000300800 */
[----:B------:R-:W5:Y:S04]  /*d9c0*/  LDL.LU R38, [R1+0x29c] ;  /* 0x00029c0001267983 */ /* 0x000f680000300800 */
[----:B------:R0:W-:Y:S04]  /*d9d0*/  STL [R1+0x294], R151 ;  /* 0x0002949701007387 */ /* 0x0001e80000100800 */
[----:B0-----:R-:W5:Y:S04]  /*d9e0*/  LDL.LU R151, [R1+0x478] ;  /* 0x0004780001977983 */ /* 0x001f680000300800 */
[----:B------:R-:W5:Y:S01]  /*d9f0*/  LDL.LU R39, [R1+0x298] ;  /* 0x0002980001277983 */ /* 0x000f620000300800 */
[----:B--2---:R-:W-:Y:S01]  /*da00*/  FADD R27, R52, R27 ;  /* 0x0000001b341b7221 */ /* 0x004fe20000000000 */
[----:B---3--:R-:W-:Y:S01]  /*da10*/  FADD R26, R53, R26 ;  /* 0x0000001a351a7221 */ /* 0x008fe20000000000 */
[----:B----4-:R-:W-:Y:S01]  /*da20*/  FADD R25, R54, R25 ;  /* 0x0000001936197221 */ /* 0x010fe20000000000 */
[----:B------:R-:W-:Y:S01]  /*da30*/  FADD R24, R55, R24 ;  /* 0x0000001837187221 */ /* 0x000fe20000000000 */
        /* <DEDUP_REMOVED lines=9> */
[----:B-----5:R-:W-:Y:S01]  /*dad0*/  FADD R34, R45, R34 ;  /* 0x000000222d227221 */ /* 0x020fe20000000000 */
[----:B------:R-:W-:Y:S01]  /*dae0*/  FADD R35, R44, R35 ;  /* 0x000000232c237221 */ /* 0x000fe20000000000 */
[----:B------:R-:W-:Y:S01]  /*daf0*/  FADD R36, R43, R36 ;  /* 0x000000242b247221 */ /* 0x000fe20000000000 */
[----:B------:R-:W-:Y:S01]  /*db00*/  FADD R37, R42, R37 ;  /* 0x000000252a257221 */ /* 0x000fe20000000000 */
[----:B------:R-:W-:Y:S01]  /*db10*/  FADD R38, R41, R38 ;  /* 0x0000002629267221 */ /* 0x000fe20000000000 */
[----:B------:R-:W-:-:S05]  /*db20*/  FADD R39, R40, R39 ;  /* 0x0000002728277221 */ /* 0x000fca0000000000 */
[----:B------:R0:W-:Y:S04]  /*db30*/  STL [R1+0x298], R39 ;  /* 0x0002982701007387 */ /* 0x0001e80000100800 */
        /* <DEDUP_REMOVED lines=15> */
[----:B------:R-:W5:Y:S04]  /*dc30*/  LDL.LU R51, [R1+0x2e4] ;  /* 0x0002e40001337983 */ /* 0x000f680000300800 */
[----:B------:R5:W-:Y:S04]  /*dc40*/  STL [R1+0x2d8], R0 ;  /* 0x0002d80001007387 */ /* 0x000be80000100800 */
[----:B------:R-:W5:Y:S04]  /*dc50*/  LDL.LU R50, [R1+0x2e8] ;  /* 0x0002e80001327983 */ /* 0x000f680000300800 */
[----:B------:R5:W-:Y:S04]  /*dc60*/  STL [R1+0x2dc], R2 ;  /* 0x0002dc0201007387 */ /* 0x000be80000100800 */
[----:B------:R-:W5:Y:S04]  /*dc70*/  LDL.LU R49, [R1+0x2ec] ;  /* 0x0002ec0001317983 */ /* 0x000f680000300800 */
[----:B------:R5:W-:Y:S04]  /*dc80*/  STL [R1+0x2e0], R3 ;  /* 0x0002e00301007387 */ /* 0x000be80000100800 */
[----:B------:R-:W5:Y:S04]  /*dc90*/  LDL.LU R48, [R1+0x2f0] ;  /* 0x0002f00001307983 */ /* 0x000f680000300800 */
        /* <DEDUP_REMOVED lines=8> */
[----:B0-----:R-:W5:Y:S04]  /*dd20*/  LDL.LU R39, [R1+0x314] ;  /* 0x0003140001277983 */ /* 0x001f680000300800 */
[----:B-1----:R-:W5:Y:S04]  /*dd30*/  LDL.LU R38, [R1+0x318] ;  /* 0x0003180001267983 */ /* 0x002f680000300800 */
[----:B--2---:R-:W2:Y:S04]  /*dd40*/  LDL.LU R37, [R1+0x31c] ;  /* 0x00031c0001257983 */ /* 0x004ea80000300800 */
[----:B---3--:R-:W3:Y:S04]  /*dd50*/  LDL.LU R36, [R1+0x320] ;  /* 0x0003200001247983 */ /* 0x008ee80000300800 */
[----:B----4-:R-:W4:Y:S04]  /*dd60*/  LDL.LU R35, [R1+0x324] ;  /* 0x0003240001237983 */ /* 0x010f280000300800 */
[----:B-----5:R-:W5:Y:S04]  /*dd70*/  LDL.LU R34, [R1+0x328] ;  /* 0x0003280001227983 */ /* 0x020f680000300800 */
        /* <DEDUP_REMOVED lines=12> */
[----:B------:R-:W5:Y:S01]  /*de40*/  LDL.LU R3, [R1+0x35c] ;  /* 0x00035c0001037983 */ /* 0x000f620000300800 */
[----:B------:R-:W-:Y:S01]  /*de50*/  FADD R51, R59, R51 ;  /* 0x000000333b337221 */ /* 0x000fe20000000000 */
[----:B------:R-:W-:-:S04]  /*de60*/  FADD R50, R60, R50 ;  /* 0x000000323c327221 */ /* 0x000fc80000000000 */
        /* <DEDUP_REMOVED lines=25> */
[----:B--2---:R-:W-:-:S03]  /*e000*/  FADD R37, R73, R37 ;  /* 0x0000002549257221 */ /* 0x004fc60000000000 */
[----:B------:R2:W-:Y:S01]  /*e010*/  STL [R1+0x318], R38 ;  /* 0x0003182601007387 */ /* 0x0005e20000100800 */
[----:B---3--:R-:W-:-:S03]  /*e020*/  FADD R36, R74, R36 ;  /* 0x000000244a247221 */ /* 0x008fc60000000000 */
[----:B------:R3:W-:Y:S01]  /*e030*/  STL [R1+0x31c], R37 ;  /* 0x00031c2501007387 */ /* 0x0007e20000100800 */
[----:B----4-:R-:W-:-:S03]  /*e040*/  FADD R35, R75, R35 ;  /* 0x000000234b237221 */ /* 0x010fc60000000000 */
[----:B------:R4:W-:Y:S01]  /*e050*/  STL [R1+0x320], R36 ;  /* 0x0003202401007387 */ /* 0x0009e20000100800 */
[----:B-----5:R-:W-:-:S03]  /*e060*/  FADD R34, R76, R34 ;  /* 0x000000224c227221 */ /* 0x020fc60000000000 */
        /* <DEDUP_REMOVED lines=24> */
[----:B0-----:R-:W5:Y:S01]  /*e1f0*/  LDL.LU R51, [R1+0x360] ;  /* 0x0003600001337983 */ /* 0x001f620000300800 */
[----:B------:R-:W-:-:S03]  /*e200*/  FADD R3, R89, R3 ;  /* 0x0000000359037221 */ /* 0x000fc60000000000 */
[----:B------:R0:W-:Y:S04]  /*e210*/  STL [R1+0x354], R0 ;  /* 0x0003540001007387 */ /* 0x0001e80000100800 */
[----:B-1----:R-:W5:Y:S04]  /*e220*/  LDL.LU R50, [R1+0x364] ;  /* 0x0003640001327983 */ /* 0x002f680000300800 */
        /* <DEDUP_REMOVED lines=181> */
[----:B------:R-:W-:Y:S01]  /*ed80*/  FADD R2, R150, R2 ;  /* 0x0000000296027221 */ /* 0x000fe20000000000 */
[----:B------:R-:W-:-:S05]  /*ed90*/  FADD R3, R3, R151 ;  /* 0x0000009703037221 */ /* 0x000fca0000000000 */
[----:B------:R0:W-:Y:S04]  /*eda0*/  STL [R1+0x454], R3 ;  /* 0x0004540301007387 */ /* 0x0001e80000100800 */
[----:B------:R0:W-:Y:S04]  /*edb0*/  STL [R1+0x44c], R0 ;  /* 0x00044c0001007387 */ /* 0x0001e80000100800 */
[----:B------:R0:W-:Y:S02]  /*edc0*/  STL [R1+0x450], R2 ;  /* 0x0004500201007387 */ /* 0x0001e40000100800 */
.L_x_33:
[----:B0-----:R-:W0:Y:S02]  /*edd0*/  LDC R0, c[0x0][0x28c] ;  /* 0x0000a300ff007b82 */ /* 0x001e240000000800 */
[----:B0-----:R-:W-:-:S13]  /*ede0*/  ISETP.GE.AND P0, PT, R0, 0x1, PT ;  /* 0x000000010000780c */ /* 0x001fda0003f06270 */
[----:B------:R-:W-:Y:S05]  /*edf0*/  @!P0 BRA `(.L_x_34) ;  /* 0x0000000000688947 */ /* 0x000fea0003800000 */
[----:B------:R-:W-:-:S06]  /*ee00*/  UISETP.NE.AND UP0, UPT, UR24, 0x3, UPT ;  /* 0x000000031800788c */ /* 0x000fcc000bf05270 */
[----:B------:R-:W-:-:S13]  /*ee10*/  PLOP3.LUT P0, PT, PT, PT, UP0, 0x80, 0x0 ;  /* 0x000000000000781c */ /* 0x000fda0003f0f008 */
[----:B------:R-:W-:Y:S05]  /*ee20*/  @!P0 BRA `(.L_x_35) ;  /* 0x0000000000048947 */ /* 0x000fea0003800000 */
[----:B------:R-:W-:Y:S01]  /*ee30*/  BPT.TRAP 0x1 ;  /* 0x000000040000795c */ /* 0x000fe20000300000 */
.L_x_35:
[----:B------:R-:W4:Y:S01]  /*ee40*/  LDL R0, [R1+0x458] ;  /* 0x0004580001007983 */ /* 0x000f220000100800 */
[----:B------:R-:W-:Y:S01]  /*ee50*/  BSSY B0, `(.L_x_36) ;  /* 0x0000010000007945 */ /* 0x000fe20003800000 */
[----:B----4-:R-:W-:-:S13]  /*ee60*/  ISETP.NE.AND P0, PT, R0, RZ, PT ;  /* 0x000000ff0000720c */ /* 0x010fda0003f05270 */
[----:B------:R-:W-:Y:S05]  /*ee70*/  @!P0 BRA `(.L_x_37) ;  /* 0x0000000000348947 */ /* 0x000fea0003800000 */
[----:B------:R-:W4:Y:S01]  /*ee80*/  LDL R2, [R1+0x45c] ;  /* 0x00045c0001027983 */ /* 0x000f220000100800 */
[----:B------:R-:W-:-:S04]  /*ee90*/  UISETP.LT.AND UP0, UPT, UR9, 0x1, UPT ;  /* 0x000000010900788c */ /* 0x000fc8000bf01270 */
[----:B------:R-:W-:-:S04]  /*eea0*/  USEL UR8, UR9, 0x1, UP0 ;  /* 0x0000000109087887 */ /* 0x000fc80008000000 */
[----:B------:R-:W-:-:S04]  /*eeb0*/  UIADD3 UR8, UR5, UR9, -UR8 ;  /* 0x0000000905087290 */ /* 0x000fc8000fffe808 */
[----:B------:R-:W-:-:S04]  /*eec0*/  USHF.R.U32.HI UR6, URZ, 0x1, UR8 ;  /* 0x000000013f067899 */ /* 0x000fc80008011608 */
[----:B------:R-:W-:-:S04]  /*eed0*/  UIMAD.WIDE.U32 UR6, UR6, -0x6db6db6d, URZ ;  /* 0x92492493060678a5 */ /* 0x000fc8000f8e003f */
[----:B------:R-:W-:-:S04]  /*eee0*/  USHF.R.U32.HI UR6, URZ, 0x2, UR7 ;  /* 0x000000023f067899 */ /* 0x000fc80008011607 */
[----:B------:R-:W-:-:S04]  /*eef0*/  UIMAD UR8, UR6, -0xe, UR8 ;  /* 0xfffffff2060878a4 */ /* 0x000fc8000f8e0208 */
[----:B------:R-:W-:-:S04]  /*ef00*/  ULEA UR8, UR8, UR11, 0x3 ;  /* 0x0000000b08087291 */ /* 0x000fc8000f8e183f */
[----:B------:R-:W-:-:S06]  /*ef10*/  UIADD3 UR8, UR8, 0x70, URZ ;  /* 0x0000007008087890 */ /* 0x000fcc000fffe03f */
[----:B------:R-:W-:-:S05]  /*ef20*/  IMAD.U32 R0, RZ, RZ, UR8 ;  /* 0x00000008ff007e24 */ /* 0x000fca000f8e00ff */
[----:B----4-:R-:W-:-:S04]  /*ef30*/  PRMT R0, R2, 0x654, R0 ;  /* 0x0000065402007816 */ /* 0x010fc80000000000 */
[----:B------:R0:W-:Y:S03]  /*ef40*/  SYNCS.ARRIVE.TRANS64.RED.A1T0 RZ, [R0+URZ], RZ ;  /* 0x000000ff00ff79a7 */ /* 0x0001e6000810043f */
.L_x_37:
[----:B------:R-:W-:Y:S05]  /*ef50*/  BSYNC B0 ;  /* 0x0000000000007941 */ /* 0x000fea0003800000 */
.L_x_36:
[----:B------:R-:W-:-:S06]  /*ef60*/  UISETP.GT.U32.AND UP0, UPT, UR13, 0x1, UPT ;  /* 0x000000010d00788c */ /* 0x000fcc000bf04070 */
[----:B------:R-:W-:-:S13]  /*ef70*/  PLOP3.LUT P0, PT, PT, PT, UP0, 0x80, 0x0 ;  /* 0x000000000000781c */ /* 0x000fda0003f0f008 */
[----:B------:R-:W-:Y:S05]  /*ef80*/  @P0 BRA `(.L_x_34) ;  /* 0x0000000000040947 */ /* 0x000fea0003800000 */
[----:B------:R-:W-:Y:S01]  /*ef90*/  BPT.TRAP 0x1 ;  /* 0x000000040000795c */ /* 0x000fe20000300000 */
.L_x_34:
[----:B------:R-:W4:Y:S01]  /*efa0*/  LDL.LU R26, [R1+0x46c] ;  /* 0x00046c00011a7983 */ /* 0x000f220000300800 */
[----:B------:R-:W5:Y:S01]  /*efb0*/  LDC R3, c[0x0][0x288] ;  /* 0x0000a200ff037b82 */ /* 0x000f620000000800 */
[----:B------:R-:W0:Y:S01]  /*efc0*/  S2R R25, SR_TID.X ;  /* 0x0000000000197919 */ /* 0x000e220000002100 */
[----:B------:R-:W-:Y:S02]  /*efd0*/  UIADD3 UR11, UR9, UR5, URZ ;  /* 0x00000005090b7290 */ /* 0x000fe4000fffe03f */
[----:B------:R-:W-:Y:S01]  /*efe0*/  USHF.R.S32.HI UR12, URZ, 0x1f, UR10 ;  /* 0x0000001f3f0c7899 */ /* 0x000fe2000801140a */
[----:B------:R-:W2:Y:S01]  /*eff0*/  LDL.LU R24, [R1+0x468] ;  /* 0x0004680001187983 */ /* 0x000ea20000300800 */
[----:B------:R-:W-:Y:S01]  /*f000*/  UISETP.GT.U32.AND UP0, UPT, UR11, 0xd, UPT ;  /* 0x0000000d0b00788c */ /* 0x000fe2000bf04070 */
[----:B------:R-:W-:Y:S01]  /*f010*/  IMAD.MOV.U32 R39, RZ, RZ, -0x1 ;  /* 0xffffffffff277424 */ /* 0x000fe200078e00ff */
[----:B------:R-:W-:Y:S01]  /*f020*/  ULDC UR6, c[0x0][0x284] ;  /* 0x0000a10000067ab9 */ /* 0x000fe20000000800 */
[----:B------:R-:W-:Y:S01]  /*f030*/  ULDC.64 UR14, c[0x0][0x5d0] ;  /* 0x00017400000e7ab9 */ /* 0x000fe20000000a00 */
[----:B------:R-:W-:-:S02]  /*f040*/  UISETP.LT.U32.AND UP0, UPT, UR9, 0xe, UP0 ;  /* 0x0000000e0900788c */ /* 0x000fc40008701070 */
[----:B------:R-:W-:Y:S02]  /*f050*/  UIMAD UR5, UR12, UR14, URZ ;  /* 0x0000000e0c0572a4 */ /* 0x000fe4000f8e023f */
[----:B------:R-:W-:Y:S02]  /*f060*/  UISETP.GE.U32.AND UP1, UPT, UR9, 0xe, UPT ;  /* 0x0000000e0900788c */ /* 0x000fe4000bf26070 */
[----:B------:R-:W-:Y:S02]  /*f070*/  UIMAD UR8, UR10, UR15, UR5 ;  /* 0x0000000f0a0872a4 */ /* 0x000fe4000f8e0205 */
[----:B------:R-:W-:-:S04]  /*f080*/  USEL UR5, URZ, 0x1, !UP0 ;  /* 0x000000013f057887 */ /* 0x000fc8000c000000 */
[----:B------:R-:W-:Y:S01]  /*f090*/  ULOP3.LUT UR4, UR4, UR5, URZ, 0x3c, !UPT ;  /* 0x0000000504047292 */ /* 0x000fe2000f8e3c3f */
[C---:B0-----:R-:W-:Y:S01]  /*f0a0*/  LOP3.LUT R2, R25.reuse, 0x3, RZ, 0xc0, !PT ;  /* 0x0000000319027812 */ /* 0x041fe200078ec0ff */
[----:B------:R-:W-:Y:S01]  /*f0b0*/  IMAD.SHL.U32 R30, R25, 0x2, RZ ;  /* 0x00000002191e7824 */ /* 0x000fe200078e00ff */
[----:B------:R-:W-:-:S03]  /*f0c0*/  SHF.R.U32.HI R32, RZ, 0x7, R25 ;  /* 0x00000007ff207819 */ /* 0x000fc60000011619 */
[----:B-----5:R-:W-:Y:S01]  /*f0d0*/  IMAD R2, R2, -0x2, R3 ;  /* 0xfffffffe02027824 */ /* 0x020fe200078e0203 */
[----:B------:R-:W-:Y:S02]  /*f0e0*/  LOP3.LUT R32, R32, 0x1, RZ, 0xc0, !PT ;  /* 0x0000000120207812 */ /* 0x000fe400078ec0ff */
[----:B------:R-:W-:-:S03]  /*f0f0*/  LOP3.LUT R30, R30, 0x6, RZ, 0xc0, !PT ;  /* 0x000000061e1e7812 */ /* 0x000fc600078ec0ff */
[----:B------:R-:W-:Y:S02]  /*f100*/  IMAD.SHL.U32 R33, R32, 0x40, RZ ;  /* 0x0000004020217824 */ /* 0x000fe400078e00ff */
[----:B----4-:R-:W-:-:S04]  /*f110*/  IMAD.WIDE R34, R26, 0x100, RZ ;  /* 0x000001001a227825 */ /* 0x010fc800078e02ff */
[----:B--2---:R-:W-:Y:S01]  /*f120*/  IMAD.SHL.U32 R0, R24, 0x100, RZ ;  /* 0x0000010018007824 */ /* 0x004fe200078e00ff */
[----:B------:R-:W-:Y:S01]  /*f130*/  PRMT R30, R30, 0x6540, R24 ;  /* 0x000065401e1e7816 */ /* 0x000fe20000000018 */
[----:B------:R-:W-:-:S03]  /*f140*/  IMAD.U32 R24, RZ, RZ, UR14 ;  /* 0x0000000eff187e24 */ /* 0x000fc6000f8e00ff */
[----:B------:R-:W-:Y:S01]  /*f150*/  ISETP.GE.AND P0, PT, R0, R3, PT ;  /* 0x000000030000720c */ /* 0x000fe20003f06270 */
[----:B------:R-:W-:Y:S01]  /*f160*/  IMAD.IADD R0, R2, 0x1, -R0 ;  /* 0x0000000102007824 */ /* 0x000fe200078e0a00 */
[----:B------:R-:W-:Y:S02]  /*f170*/  SHF.R.U32.HI R2, RZ, 0x2, R25 ;  /* 0x00000002ff027819 */ /* 0x000fe40000011619 */
[----:B------:R-:W-:Y:S02]  /*f180*/  LOP3.LUT R3, R25, 0x60, RZ, 0xc0, !PT ;  /* 0x0000006019037812 */ /* 0x000fe400078ec0ff */
[----:B------:R-:W-:Y:S02]  /*f190*/  LOP3.LUT R2, R2, 0x7, RZ, 0xc0, !PT ;  /* 0x0000000702027812 */ /* 0x000fe400078ec0ff */
[----:B------:R-:W-:Y:S02]  /*f1a0*/  SHF.R.U32.HI R3, RZ, 0x1, R3 ;  /* 0x00000001ff037819 */ /* 0x000fe40000011603 */
[----:B------:R-:W-:-:S02]  /*f1b0*/  LOP3.LUT R33, R33, 0x40, R2, 0xe2, !PT ;  /* 0x0000004021217812 */ /* 0x000fc400078ee202 */
[----:B------:R-:W-:Y:S02]  /*f1c0*/  IADD3 R2, RZ, -R3, -R2 ;  /* 0x80000003ff027210 */ /* 0x000fe40007ffe802 */
[----:B------:R-:W-:Y:S02]  /*f1d0*/  SHF.R.S32.HI R31, RZ, 0x1f, R30 ;  /* 0x0000001fff1f7819 */ /* 0x000fe4000001141e */
[----:B------:R-:W-:Y:S01]  /*f1e0*/  LOP3.LUT R33, R34, R33, R3, 0xfe, !PT ;  /* 0x0000002122217212 */ /* 0x000fe200078efe03 */
[----:B------:R-:W-:Y:S02]  /*f1f0*/  IMAD R32, R32, -0x40, R2 ;  /* 0xffffffc020207824 */ /* 0x000fe400078e0202 */
[----:B------:R-:W-:Y:S02]  /*f200*/  IMAD.SHL.U32 R2, R26, 0x100, RZ ;  /* 0x000001001a027824 */ /* 0x000fe400078e00ff */
[----:B------:R-:W-:-:S03]  /*f210*/  IMAD.WIDE.U32 R24, R24, UR10, R30 ;  /* 0x0000000a18187c25 */ /* 0x000fc6000f8e001e */
[C---:B------:R-:W-:Y:S01]  /*f220*/  IADD3 R32, -R2.reuse, UR6, R32 ;  /* 0x0000000602207c10 */ /* 0x040fe2000fffe120 */
[----:B------:R-:W-:Y:S01]  /*f230*/  VIADD R25, R25, UR8 ;  /* 0x0000000819197c36 */ /* 0x000fe20008000000 */
[----:B------:R-:W-:Y:S01]  /*f240*/  ISETP.GE.OR P0, PT, R2, UR6, P0 ;  /* 0x0000000602007c0c */ /* 0x000fe20008706670 */
[----:B------:R-:W-:-:S04]  /*f250*/  USHF.R.U32.HI UR6, URZ, 0x1, UR11 ;  /* 0x000000013f067899 */ /* 0x000fc8000801160b */
[----:B------:R-:W-:-:S04]  /*f260*/  UIMAD.WIDE.U32 UR6, UR6, -0x6db6db6d, URZ ;  /* 0x92492493060678a5 */ /* 0x000fc8000f8e003f */
[----:B------:R-:W-:-:S04]  /*f270*/  USHF.R.U32.HI UR6, URZ, 0x2, UR7 ;  /* 0x000000023f067899 */ /* 0x000fc80008011607 */
[----:B------:R-:W-:Y:S02]  /*f280*/  UIMAD UR5, UR6, -0xe, UR11 ;  /* 0xfffffff2060578a4 */ /* 0x000fe4000f8e020b */
[----:B------:R-:W-:Y:S01]  /*f290*/  @UP1 ULOP3.LUT UR4, UR4, 0x1, UR6, 0x78, !UPT ;  /* 0x0000000104041892 */ /* 0x000fe2000f8e7806 */
[----:B------:R-:W-:Y:S11]  /*f2a0*/  @P0 BRA `(.L_x_38) ;  /* 0x0000012400bc0947 */ /* 0x000ff60003800000 */
[----:B------:R-:W0:Y:S01]  /*f2b0*/  LDC.64 R26, c[0x0][0x5c8] ;  /* 0x00017200ff1a7b82 */ /* 0x000e220000000a00 */
[----:B------:R-:W-:Y:S01]  /*f2c0*/  ULDC.64 UR6, c[0x0][0x5c0] ;  /* 0x0001700000067ab9 */ /* 0x000fe20000000a00 */
[----:B------:R-:W-:Y:S01]  /*f2d0*/  BSSY B0, `(.L_x_38) ;  /* 0x000126c000007945 */ /* 0x000fe20003800000 */
[-C--:B0-----:R-:W-:Y:S01]  /*f2e0*/  IMAD R2, R35, R26.reuse, RZ ;  /* 0x0000001a23027224 */ /* 0x081fe200078e02ff */
[----:B------:R-:W-:Y:S01]  /*f2f0*/  SHF.L.U64.HI R36, R26, 0x3, R27 ;  /* 0x000000031a247819 */ /* 0x000fe2000001021b */
[----:B------:R-:W-:-:S04]  /*f300*/  IMAD.WIDE.U32 R24, R33, R26, R24 ;  /* 0x0000001a21187225 */ /* 0x000fc800078e0018 */
[----:B------:R-:W-:Y:S01]  /*f310*/  IMAD R2, R33, R27, R2 ;  /* 0x0000001b21027224 */ /* 0x000fe200078e0202 */
[C---:B------:R-:W-:Y:S01]  /*f320*/  LEA R28, P2, R26.reuse, R24, 0x7 ;  /* 0x000000181a1c7211 */ /* 0x040fe200078438ff */
[----:B------:R-:W-:Y:S02]  /*f330*/  IMAD.SHL.U32 R3, R26, 0x8, RZ ;  /* 0x000000081a037824 */ /* 0x000fe400078e00ff */
[----:B------:R-:W-:Y:S01]  /*f340*/  IMAD.IADD R25, R25, 0x1, R2 ;  /* 0x0000000119197824 */ /* 0x000fe200078e0202 */
[C---:B------:R-:W-:Y:S02]  /*f350*/  IADD3 R2, P5, R24.reuse, UR6, RZ ;  /* 0x0000000618027c10 */ /* 0x040fe4000ffbe0ff */
[----:B------:R-:W-:Y:S02]  /*f360*/  IADD3 R24, P0, P1, R24, UR6, R3 ;  /* 0x0000000618187c10 */ /* 0x000fe4000f91e003 */
[----:B------:R-:W-:Y:S02]  /*f370*/  LEA.HI.X R29, R26, R25, R27, 0x7, P2 ;  /* 0x000000191a1d7211 */ /* 0x000fe400010f3c1b */
[----:B------:R-:W-:-:S02]  /*f380*/  IADD3 R26, P2, P3, R28, UR6, R3 ;  /* 0x000000061c1a7c10 */ /* 0x000fc4000fb5e003 */
[----:B------:R-:W-:Y:S02]  /*f390*/  IADD3.X R3, R25, UR7, RZ, P5, !PT ;  /* 0x0000000719037c10 */ /* 0x000fe4000affe4ff */
[----:B------:R-:W-:Y:S02]  /*f3a0*/  FSETP.NEU.AND P5, PT, RZ, UR23, PT ;  /* 0x00000017ff007c0b */ /* 0x000fe4000bfad000 */
[----:B------:R-:W-:Y:S02]  /*f3b0*/  IADD3 R28, P6, R28, UR6, RZ ;  /* 0x000000061c1c7c10 */ /* 0x000fe4000ffde0ff */
[--C-:B------:R-:W-:Y:S02]  /*f3c0*/  IADD3.X R27, R29, UR7, R36.reuse, P2, P3 ;  /* 0x000000071d1b7c10 */ /* 0x100fe400097e6424 */
[----:B------:R-:W-:Y:S02]  /*f3d0*/  IADD3.X R25, R25, UR7, R36, P0, P1 ;  /* 0x0000000719197c10 */ /* 0x000fe400087e2424 */
[----:B------:R-:W-:-:S05]  /*f3e0*/  IADD3.X R29, R29, UR7, RZ, P6, !PT ;  /* 0x000000071d1d7c10 */ /* 0x000fca000b7fe4ff */
[----:B------:R-:W-:Y:S05]  /*f3f0*/  @!P5 BRA `(.L_x_39) ;  /* 0x000000d800fcd947 */ /* 0x000fea0003800000 */
[----:B------:R-:W-:Y:S01]  /*f400*/  ULDC.64 UR6, c[0x0][0x5b8] ;  /* 0x00016e0000067ab9 */ /* 0x000fe20000000a00 */
[----:B------:R-:W-:Y:S01]  /*f410*/  BSSY B1, `(.L_x_40) ;  /* 0x0000013000017945 */ /* 0x000fe20003800000 */
[----:B------:R-:W-:Y:S01]  /*f420*/  IMAD.U32 R36, RZ, RZ, UR6 ;  /* 0x00000006ff247e24 */ /* 0x000fe2000f8e00ff */
[----:B------:R-:W-:-:S03]  /*f430*/  UIMAD UR6, UR12, UR6, URZ ;  /* 0x000000060c0672a4 */ /* 0x000fc6000f8e023f */
[----:B------:R-:W-:Y:S01]  /*f440*/  IMAD.WIDE.U32 R30, R36, UR10, R30 ;  /* 0x0000000a241e7c25 */ /* 0x000fe2000f8e001e */
[----:B------:R-:W-:-:S03]  /*f450*/  UIMAD UR6, UR10, UR7, UR6 ;  /* 0x000000070a0672a4 */ /* 0x000fc6000f8e0206 */
[----:B------:R-:W-:Y:S01]  /*f460*/  IMAD.MOV.U32 R36, RZ, RZ, R30 ;  /* 0x000000ffff247224 */ /* 0x000fe200078e001e */
[----:B------:R-:W-:Y:S02]  /*f470*/  ULDC.64 UR10, c[0x0][0x5a8] ;  /* 0x00016a00000a7ab9 */ /* 0x000fe40000000a00 */
[----:B------:R-:W-:Y:S01]  /*f480*/  VIADD R37, R31, UR6 ;  /* 0x000000061f257c36 */ /* 0x000fe20008000000 */
[----:B------:R-:W-:Y:S02]  /*f490*/  ULDC.64 UR6, c[0x0][0x5b0] ;  /* 0x00016c0000067ab9 */ /* 0x000fe40000000a00 */
[----:B------:R-:W-:Y:S02]  /*f4a0*/  IMAD R38, R35, UR6, RZ ;  /* 0x0000000623267c24 */ /* 0x000fe4000f8e02ff */
[----:B------:R-:W-:-:S04]  /*f4b0*/  IMAD.WIDE.U32 R30, R33, UR6, R36 ;  /* 0x00000006211e7c25 */ /* 0x000fc8000f8e0024 */
[----:B------:R-:W-:Y:S01]  /*f4c0*/  IMAD R38, R33, UR7, R38 ;  /* 0x0000000721267c24 */ /* 0x000fe2000f8e0226 */
[----:B------:R-:W-:-:S04]  /*f4d0*/  IADD3 R30, P0, R30, UR10, RZ ;  /* 0x0000000a1e1e7c10 */ /* 0x000fc8000ff1e0ff */
[--C-:B------:R-:W-:Y:S02]  /*f4e0*/  IADD3.X R31, R31, UR11, R38.reuse, P0, !PT ;  /* 0x0000000b1f1f7c10 */ /* 0x100fe400087fe426 */
[----:B------:R-:W-:Y:S02]  /*f4f0*/  ISETP.GE.AND P0, PT, R32, 0x1, PT ;  /* 0x000000012000780c */ /* 0x000fe40003f06270 */
[----:B------:R-:W-:Y:S02]  /*f500*/  PRMT R38, RZ, 0x7610, R38 ;  /* 0x00007610ff267816 */ /* 0x000fe40000000026 */
[----:B------:R-:W-:-:S13]  /*f510*/  ISETP.LT.OR P1, PT, R0, 0x1, !P0 ;  /* 0x000000010000780c */ /* 0x000fda0004721670 */
[----:B------:R-:W-:Y:S05]  /*f520*/  @P1 BRA `(.L_x_41) ;  /* 0x0000000000041947 */ /* 0x000fea0003800000 */
[----:B------:R0:W5:Y:S02]  /*f530*/  LDG.E.U8 R38, desc[UR20][R30.64] ;  /* 0x000000141e267981 */ /* 0x000164000c1e1100 */
.L_x_41:
[----:B------:R-:W-:Y:S05]  /*f540*/  BSYNC B1 ;  /* 0x0000000000017941 */ /* 0x000fea0003800000 */
.L_x_40:
[----:B-----5:R-:W-:Y:S01]  /*f550*/  LOP3.LUT R38, R38, 0xff, RZ, 0xc0, !PT ;  /* 0x000000ff26267812 */ /* 0x020fe200078ec0ff */
[----:B------:R-:W-:Y:S03]  /*f560*/  BSSY B1, `(.L_x_42) ;  /* 0x000000b000017945 */ /* 0x000fe60003800000 */
[----:B------:R-:W-:-:S05]  /*f570*/  F2FP.F16.E4M3.UNPACK_B R38, R38 ;  /* 0x00000026ff26723e */ /* 0x000fca00020006ff */
[----:B------:R-:W-:-:S05]  /*f580*/  HADD2.F32 R38, -RZ, R38.H0_H0 ;  /* 0x20000026ff267230 */ /* 0x000fca0000004100 */
[----:B------:R-:W-:-:S04]  /*f590*/  FMUL R38, R38, UR23 ;  /* 0x0000001726267c20 */ /* 0x000fc80008400000 */
[----:B------:R-:W-:-:S05]  /*f5a0*/  FFMA R4, R4, UR22, R38 ;  /* 0x0000001604047c23 */ /* 0x000fca0008000026 */
[----:B------:R-:W-:-:S05]  /*f5b0*/  F2FP.SATFINITE.E4M3.F32.PACK_AB_MERGE_C R4, RZ, R4, RZ ;  /* 0x00000004ff04723e */ /* 0x000fca00048070ff */
[----:B------:R2:W-:Y:S01]  /*f5c0*/  @!P1 STG.E.U8 desc[UR20][R2.64], R4 ;  /* 0x0000000402009986 */ /* 0x0005e2000c101114 */
[----:B------:R-:W-:Y:S02]  /*f5d0*/  ISETP.LT.OR P1, PT, R0, 0x2, !P0 ;  /* 0x000000020000780c */ /* 0x000fe40004721670 */
[----:B--2---:R-:W-:-:S11]  /*f5e0*/  PRMT R4, RZ, 0x7610, R4 ;  /* 0x00007610ff047816 */ /* 0x004fd60000000004 */
[----:B------:R-:W-:Y:S05]  /*f5f0*/  @P1 BRA `(.L_x_43) ;  /* 0x0000000000041947 */ /* 0x000fea0003800000 */
[----:B------:R2:W5:Y:S02]  /*f600*/  LDG.E.U8 R4, desc[UR20][R30.64+0x1] ;  /* 0x000001141e047981 */ /* 0x000564000c1e1100 */
.L_x_43:
[----:B------:R-:W-:Y:S05]  /*f610*/  BSYNC B1 ;  /* 0x0000000000017941 */ /* 0x000fea0003800000 */
.L_x_42:
        /* <DEDUP_REMOVED lines=8> */
[----:B------:R-:W-:-:S05]  /*f6a0*/  IADD3 R4, P1, R33, 0x8, RZ ;  /* 0x0000000821047810 */ /* 0x000fca0007f3e0ff */
[----:B----4-:R-:W-:-:S04]  /*f6b0*/  IMAD.X R5, RZ, RZ, R35, P1 ;  /* 0x000000ffff057224 */ /* 0x010fc800008e0623 */
[----:B------:R-:W-:-:S04]  /*f6c0*/  IMAD R5, R5, UR6, RZ ;  /* 0x0000000605057c24 */ /* 0x000fc8000f8e02ff */
[C---:B------:R-:W-:Y:S02]  /*f6d0*/  IMAD R38, R4.reuse, UR7, R5 ;  /* 0x0000000704267c24 */ /* 0x040fe4000f8e0205 */
[----:B------:R-:W-:-:S03]  /*f6e0*/  IMAD.WIDE.U32 R4, R4, UR6, R36 ;  /* 0x0000000604047c25 */ /* 0x000fc6000f8e0024 */
[----:B------:R-:W-:-:S04]  /*f6f0*/  IADD3 R4, P1, R4, UR10, RZ ;  /* 0x0000000a04047c10 */ /* 0x000fc8000ff3e0ff */
[--C-:B------:R-:W-:Y:S02]  /*f700*/  IADD3.X R5, R5, UR11, R38.reuse, P1, !PT ;  /* 0x0000000b05057c10 */ /* 0x100fe40008ffe426 */
[----:B------:R-:W-:Y:S02]  /*f710*/  ISETP.GE.AND P1, PT, R32, 0x9, PT ;  /* 0x000000092000780c */ /* 0x000fe40003f26270 */
[----:B------:R-:W-:Y:S02]  /*f720*/  PRMT R38, RZ, 0x7610, R38 ;  /* 0x00007610ff267816 */ /* 0x000fe40000000026 */
[----:B------:R-:W-:-:S13]  /*f730*/  ISETP.LT.OR P2, PT, R0, 0x1, !P1 ;  /* 0x000000010000780c */ /* 0x000fda0004f41670 */
[----:B------:R-:W-:Y:S05]  /*f740*/  @P2 BRA `(.L_x_45) ;  /* 0x0000000000042947 */ /* 0x000fea0003800000 */
[----:B------:R4:W5:Y:S02]  /*f750*/  LDG.E.U8 R38, desc[UR20][R4.64] ;  /* 0x0000001404267981 */ /* 0x000964000c1e1100 */
.L_x_45:
[----:B------:R-:W-:Y:S05]  /*f760*/  BSYNC B1 ;  /* 0x0000000000017941 */ /* 0x000fea0003800000 */
.L_x_44:
        /* <DEDUP_REMOVED lines=9> */
[----:B0-----:R-:W-:-:S11]  /*f800*/  PRMT R6, RZ, 0x7610, R6 ;  /* 0x00007610ff067816 */ /* 0x001fd60000000006 */
[----:B------:R-:W-:Y:S05]  /*f810*/  @P2 BRA `(.L_x_47) ;  /* 0x0000000000042947 */ /* 0x000fea0003800000 */
[----:B------:R0:W5:Y:S02]  /*f820*/  LDG.E.U8 R6, desc[UR20][R4.64+0x1] ;  /* 0x0000011404067981 */ /* 0x000164000c1e1100 */
.L_x_47:
[----:B------:R-:W-:Y:S05]  /*f830*/  BSYNC B1 ;  /* 0x0000000000017941 */ /* 0x000fea0003800000 */
.L_x_46:
[----:B-----5:R-:W-:Y:S01]  /*f840*/  LOP3.LUT R6, R6, 0xff, RZ, 0xc0, !PT ;  /* 0x000000ff06067812 */ /* 0x020fe200078ec0ff */
[----:B------:R-:W-:Y:S01]  /*f850*/  BSSY B1, `(.L_x_48) ;  /* 0x000000b000017945 */ /* 0x000fe20003800000 */
[----:B------:R-:W-:Y:S02]  /*f860*/  ISETP.LT.OR P3, PT, R0, 0x9, !P0 ;  /* 0x000000090000780c */ /* 0x000fe40004761670 */
[----:B------:R-:W-:-:S05]  /*f870*/  F2FP.F16.E4M3.UNPACK_B R6, R6 ;  /* 0x00000006ff06723e */ /* 0x000fca00020006ff */
[----:B------:R-:W-:-:S05]  /*f880*/  HADD2.F32 R6, -RZ, R6.H0_H0 ;  /* 0x20000006ff067230 */ /* 0x000fca0000004100 */
[----:B------:R-:W-:-:S04]  /*f890*/  FMUL R6, R6, UR23 ;  /* 0x0000001706067c20 */ /* 0x000fc80008400000 */
[--C-:B------:R-:W-:Y:S01]  /*f8a0*/  FFMA R7, R7, UR22, R6.reuse ;  /* 0x0000001607077c23 */ /* 0x100fe20008000006 */
[----:B------:R-:W-:-:S04]  /*f8b0*/  PRMT R6, RZ, 0x7610, R6 ;  /* 0x00007610ff067816 */ /* 0x000fc80000000006 */
[----:B------:R-:W-:-:S05]  /*f8c0*/  F2FP.SATFINITE.E4M3.F32.PACK_AB_MERGE_C R7, RZ, R7, RZ ;  /* 0x00000007ff07723e */ /* 0x000fca00048070ff */
[----:B------:R0:W-:Y:S01]  /*f8d0*/  @!P2 STG.E.U8 desc[UR20][R24.64+0x1], R7 ;  /* 0x000001071800a986 */ /* 0x0001e2000c101114 */
[----:B------:R-:W-:Y:S05]  /*f8e0*/  @P3 BRA `(.L_x_49) ;  /* 0x0000000000043947 */ /* 0x000fea0003800000 */
[----:B------:R0:W5:Y:S02]  /*f8f0*/  LDG.E.U8 R6, desc[UR20][R30.64+0x8] ;  /* 0x000008141e067981 */ /* 0x000164000c1e1100 */
.L_x_49:
[----:B------:R-:W-:Y:S05]  /*f900*/  BSYNC B1 ;  /* 0x0000000000017941 */ /* 0x000fea0003800000 */
.L_x_48:
        /* <DEDUP_REMOVED lines=12> */
.L_x_51:
[----:B------:R-:W-:Y:S05]  /*f9d0*/  BSYNC B1 ;  /* 0x0000000000017941 */ /* 0x000fea0003800000 */
.L_x_50:
        /* <DEDUP_REMOVED lines=12> */
.L_x_53:
[----:B------:R-:W-:Y:S05]  /*faa0*/  BSYNC B1 ;  /* 0x0000000000017941 */ /* 0x000fea0003800000 */
.L_x_52:
        /* <DEDUP_REMOVED lines=12> */
.L_x_55:
[----:B------:R-:W-:Y:S05]  /*fb70*/  BSYNC B1 ;  /* 0x0000000000017941 */ /* 0x000fea0003800000 */
.L_x_54:
        /* <DEDUP_REMOVED lines=12> */
.L_x_57:
[----:B------:R-:W-:Y:S05]  /*fc40*/  BSYNC B1 ;  /* 0x0000000000017941 */ /* 0x000fea0003800000 */
.L_x_56:
        /* <DEDUP_REMOVED lines=12> */
.L_x_59:
[----:B------:R-:W-:Y:S05]  /*fd10*/  BSYNC B1 ;  /* 0x0000000000017941 */ /* 0x000fea0003800000 */
.L_x_58:
        /* <DEDUP_REMOVED lines=12> */
.L_x_61:
[----:B------:R-:W-:Y:S05]  /*fde0*/  BSYNC B1 ;  /* 0x0000000000017941 */ /* 0x000fea0003800000 */
.L_x_60:
        /* <DEDUP_REMOVED lines=12> */
.L_x_63:
[----:B------:R-:W-:Y:S05]  /*feb0*/  BSYNC B1 ;  /* 0x0000000000017941 */ /* 0x000fea0003800000 */
.L_x_62:
        /* <DEDUP_REMOVED lines=12> */
.L_x_65:
[----:B------:R-:W-:Y:S05]  /*ff80*/  BSYNC B1 ;  /* 0x0000000000017941 */ /* 0x000fea0003800000 */
.L_x_64:
        /* <DEDUP_REMOVED lines=12> */
.L_x_67:
[----:B------:R-:W-:Y:S05]  /*10050*/  BSYNC B1 ;  /* 0x0000000000017941 */ /* 0x000fea0003800000 */
.L_x_66:
        /* <DEDUP_REMOVED lines=12> */
.L_x_69:
[----:B------:R-:W-:Y:S05]  /*10120*/  BSYNC B1 ;  /* 0x0000000000017941 */ /* 0x000fea0003800000 */
.L_x_68:
        /* <DEDUP_REMOVED lines=12> */
.L_x_71:
[----:B------:R-:W-:Y:S05]  /*101f0*/  BSYNC B1 ;  /* 0x0000000000017941 */ /* 0x000fea0003800000 */
.L_x_70:
        /* <DEDUP_REMOVED lines=12> */
.L_x_73:
[----:B------:R-:W-:Y:S05]  /*102c0*/  BSYNC B1 ;  /* 0x0000000000017941 */ /* 0x000fea0003800000 */
.L_x_72:
        /* <DEDUP_REMOVED lines=12> */
.L_x_75:
[----:B------:R-:W-:Y:S05]  /*10390*/  BSYNC B1 ;  /* 0x0000000000017941 */ /* 0x000fea0003800000 */
.L_x_74:
        /* <DEDUP_REMOVED lines=12> */
.L_x_77:
[----:B------:R-:W-:Y:S05]  /*10460*/  BSYNC B1 ;  /* 0x0000000000017941 */ /* 0x000fea0003800000 */
.L_x_76:
        /* <DEDUP_REMOVED lines=12> */
.L_x_79:
[----:B------:R-:W-:Y:S05]  /*10530*/  BSYNC B1 ;  /* 0x0000000000017941 */ /* 0x000fea0003800000 */
.L_x_78:
        /* <DEDUP_REMOVED lines=12> */
.L_x_81:
[----:B------:R-:W-:Y:S05]  /*10600*/  BSYNC B1 ;  /* 0x0000000000017941 */ /* 0x000fea0003800000 */
.L_x_80:
        /* <DEDUP_REMOVED lines=12> */
.L_x_83:
[----:B------:R-:W-:Y:S05]  /*106d0*/  BSYNC B1 ;  /* 0x0000000000017941 */ /* 0x000fea0003800000 */
.L_x_82:
        /* <DEDUP_REMOVED lines=12> */
.L_x_85:
[----:B------:R-:W-:Y:S05]  /*107a0*/  BSYNC B1 ;  /* 0x0000000000017941 */ /* 0x000fea0003800000 */
.L_x_84:
        /* <DEDUP_REMOVED lines=12> */
.L_x_87:
[----:B------:R-:W-:Y:S05]  /*10870*/  BSYNC B1 ;  /* 0x0000000000017941 */ /* 0x000fea0003800000 */
.L_x_86:
        /* <DEDUP_REMOVED lines=12> */
.L_x_89:
[----:B------:R-:W-:Y:S05]  /*10940*/  BSYNC B1 ;  /* 0x0000000000017941 */ /* 0x000fea0003800000 */
.L_x_88:
        /* <DEDUP_REMOVED lines=12> */
.L_x_91:
[----:B------:R-:W-:Y:S05]  /*10a10*/  BSYNC B1 ;  /* 0x0000000000017941 */ /* 0x000fea0003800000 */
.L_x_90:
        /* <DEDUP_REMOVED lines=12> */
.L_x_93:
[----:B------:R-:W-:Y:S05]  /*10ae0*/  BSYNC B1 ;  /* 0x0000000000017941 */ /* 0x000fea0003800000 */
.L_x_92:
        /* <DEDUP_REMOVED lines=12> */
.L_x_95:
[----:B------:R-:W-:Y:S05]  /*10bb0*/  BSYNC B1 ;  /* 0x0000000000017941 */ /* 0x000fea0003800000 */
.L_x_94:
        /* <DEDUP_REMOVED lines=12> */
.L_x_97:
[----:B------:R-:W-:Y:S05]  /*10c80*/  BSYNC B1 ;  /* 0x0000000000017941 */ /* 0x000fea0003800000 */
.L_x_96:
        /* <DEDUP_REMOVED lines=12> */
.L_x_99:
[----:B------:R-:W-:Y:S05]  /*10d50*/  BSYNC B1 ;  /* 0x0000000000017941 */ /* 0x000fea0003800000 */
.L_x_98:
        /* <DEDUP_REMOVED lines=12> */
.L_x_101:
[----:B------:R-:W-:Y:S05]  /*10e20*/  BSYNC B1 ;  /* 0x0000000000017941 */ /* 0x000fea0003800000 */
.L_x_100:
        /* <DEDUP_REMOVED lines=12> */
.L_x_103:
[----:B------:R-:W-:Y:S05]  /*10ef0*/  BSYNC B1 ;  /* 0x0000000000017941 */ /* 0x000fea0003800000 */
.L_x_102:
        /* <DEDUP_REMOVED lines=12> */
.L_x_105:
[----:B------:R-:W-:Y:S05]  /*10fc0*/  BSYNC B1 ;  /* 0x0000000000017941 */ /* 0x000fea0003800000 */
.L_x_104:
        /* <DEDUP_REMOVED lines=12> */
.L_x_107:
[----:B------:R-:W-:Y:S05]  /*11090*/  BSYNC B1 ;  /* 0x0000000000017941 */ /* 0x000fea0003800000 */
.L_x_106:
        /* <DEDUP_REMOVED lines=12> */
.L_x_109:
[----:B------:R-:W-:Y:S05]  /*11160*/  BSYNC B1 ;  /* 0x0000000000017941 */ /* 0x000fea0003800000 */
.L_x_108:
        /* <DEDUP_REMOVED lines=12> */
.L_x_111:
[----:B------:R-:W-:Y:S05]  /*11230*/  BSYNC B1 ;  /* 0x0000000000017941 */ /* 0x000fea0003800000 */
.L_x_110:
        /* <DEDUP_REMOVED lines=12> */
.L_x_113:
[----:B------:R-:W-:Y:S05]  /*11300*/  BSYNC B1 ;  /* 0x0000000000017941 */ /* 0x000fea0003800000 */
.L_x_112:
        /* <DEDUP_REMOVED lines=12> */
.L_x_115:
[----:B------:R-:W-:Y:S05]  /*113d0*/  BSYNC B1 ;  /* 0x0000000000017941 */ /* 0x000fea0003800000 */
.L_x_114:
        /* <DEDUP_REMOVED lines=12> */
.L_x_117:
[----:B------:R-:W-:Y:S05]  /*114a0*/  BSYNC B1 ;  /* 0x0000000000017941 */ /* 0x000fea0003800000 */
.L_x_116:
        /* <DEDUP_REMOVED lines=12> */
.L_x_119:
[----:B------:R-:W-:Y:S05]  /*11570*/  BSYNC B1 ;  /* 0x0000000000017941 */ /* 0x000fea0003800000 */
.L_x_118:
        /* <DEDUP_REMOVED lines=12> */
.L_x_121:
[----:B------:R-:W-:Y:S05]  /*11640*/  BSYNC B1 ;  /* 0x0000000000017941 */ /* 0x000fea0003800000 */
.L_x_120:
        /* <DEDUP_REMOVED lines=12> */
.L_x_123:
[----:B------:R-:W-:Y:S05]  /*11710*/  BSYNC B1 ;  /* 0x0000000000017941 */ /* 0x000fea0003800000 */
.L_x_122:
        /* <DEDUP_REMOVED lines=12> */
.L_x_125:
[----:B------:R-:W-:Y:S05]  /*117e0*/  BSYNC B1 ;  /* 0x0000000000017941 */ /* 0x000fea0003800000 */
.L_x_124:
[----:B-----5:R-:W-:Y:S01]  /*117f0*/  LOP3.LUT R6, R6, 0xff, RZ, 0xc0, !PT ;  /* 0x000000ff06067812 */ /* 0x020fe200078ec0ff */
[----:B------:R-:W-:Y:S01]  /*11800*/  BSSY B1, `(.L_x_126) ;  /* 0x000000b000017945 */ /* 0x000fe20003800000 */
[----:B------:R-:W-:Y:S02]  /*11810*/  ISETP.LT.OR P2, PT, R0, 0x52, !P1 ;  /* 0x000000520000780c */ /* 0x000fe40004f41670 */
[----:B------:R-:W-:-:S05]  /*11820*/  F2FP.F16.E4M3.UNPACK_B R6, R6 ;  /* 0x00000006ff06723e */ /* 0x000fca00020006ff */
[----:B------:R-:W-:-:S05]  /*11830*/  HADD2.F32 R6, -RZ, R6.H0_H0 ;  /* 0x20000006ff067230 */ /* 0x000fca0000004100 */
[----:B------:R-:W-:-:S04]  /*11840*/  FMUL R6, R6, UR23 ;  /* 0x0000001706067c20 */ /* 0x000fc80008400000 */
[----:B------:R-:W-:-:S05]  /*11850*/  FFMA R6, R174, UR22, R6 ;  /* 0x00000016ae067c23 */ /* 0x000fca0008000006 */
[----:B0-----:R-:W-:Y:S02]  /*11860*/  F2FP.SATFINITE.E4M3.F32.PACK_AB_MERGE_C R7, RZ, R6, RZ ;  /* 0x00000006ff07723e */ /* 0x001fe400048070ff */
[----:B------:R-:W-:-:S03]  /*11870*/  PRMT R6, RZ, 0x7610, R6 ;  /* 0x00007610ff067816 */ /* 0x000fc60000000006 */
[----:B------:R0:W-:Y:S01]  /*11880*/  @!P3 STG.E.U8 desc[UR20][R24.64+0x50], R7 ;  /* 0x000050071800b986 */ /* 0x0001e2000c101114 */
[----:B------:R-:W-:Y:S05]  /*11890*/  @P2 BRA `(.L_x_127) ;  /* 0x0000000000042947 */ /* 0x000fea0003800000 */
[----:B------:R0:W5:Y:S02]  /*118a0*/  LDG.E.U8 R6, desc[UR20][R4.64+0x51] ;  /* 0x0000511404067981 */ /* 0x000164000c1e1100 */
.L_x_127:
[----:B------:R-:W-:Y:S05]  /*118b0*/  BSYNC B1 ;  /* 0x0000000000017941 */ /* 0x000fea0003800000 */
.L_x_126:
        /* <DEDUP_REMOVED lines=12> */
.L_x_129:
[----:B------:R-:W-:Y:S05]  /*11980*/  BSYNC B1 ;  /* 0x0000000000017941 */ /* 0x000fea0003800000 */
.L_x_128:
        /* <DEDUP_REMOVED lines=12> */
.L_x_131:
[----:B------:R-:W-:Y:S05]  /*11a50*/  BSYNC B1 ;  /* 0x0000000000017941 */ /* 0x000fea0003800000 */
.L_x_130:
        /* <DEDUP_REMOVED lines=12> */
.L_x_133:
[----:B------:R-:W-:Y:S05]  /*11b20*/  BSYNC B1 ;  /* 0x0000000000017941 */ /* 0x000fea0003800000 */
.L_x_132:
[----:B-----5:R-:W-:Y:S01]  /*11b30*/  LOP3.LUT R6, R6, 0xff, RZ, 0xc0, !PT ;  /* 0x000000ff06067812 */ /* 0x020fe200078ec0ff */
[----:B------:R-:W-:Y:S01]  /*11b40*/  BSSY B1, `(.L_x_134) ;  /* 0x000000b000017945 */ /* 0x000fe20003800000 */
[----:B------:R-:W-:Y:S02]  /*11b50*/  ISETP.LT.OR P2, PT, R0, 0x5a, !P1 ;  /* 0x0000005a0000780c */ /* 0x000fe40004f41670 */
[----:B------:R-:W-:-:S05]  /*11b60*/  F2FP.F16.E4M3.UNPACK_B R6, R6 ;  /* 0x00000006ff06723e */ /* 0x000fca00020006ff */
[----:B------:R-:W-:-:S05]  /*11b70*/  HADD2.F32 R6, -RZ, R6.H0_H0 ;  /* 0x20000006ff067230 */ /* 0x000fca0000004100 */
[----:B0-----:R-:W-:Y:S01]  /*11b80*/  FMUL R7, R6, UR23 ;  /* 0x0000001706077c20 */ /* 0x001fe20008400000 */
[----:B------:R-:W-:-:S03]  /*11b90*/  PRMT R6, RZ, 0x7610, R6 ;  /* 0x00007610ff067816 */ /* 0x000fc60000000006 */
[----:B------:R-:W-:-:S05]  /*11ba0*/  FFMA R7, R178, UR22, R7 ;  /* 0x00000016b2077c23 */ /* 0x000fca0008000007 */
[----:B------:R-:W-:-:S05]  /*11bb0*/  F2FP.SATFINITE.E4M3.F32.PACK_AB_MERGE_C R7, RZ, R7, RZ ;  /* 0x00000007ff07723e */ /* 0x000fca00048070ff */
[----:B------:R0:W-:Y:S01]  /*11bc0*/  @!P3 STG.E.U8 desc[UR20][R24.64+0x58], R7 ;  /* 0x000058071800b986 */ /* 0x0001e2000c101114 */
[----:B------:R-:W-:Y:S05]  /*11bd0*/  @P2 BRA `(.L_x_135) ;  /* 0x0000000000042947 */ /* 0x000fea0003800000 */
[----:B------:R0:W5:Y:S02]  /*11be0*/  LDG.E.U8 R6, desc[UR20][R4.64+0x59] ;  /* 0x0000591404067981 */ /* 0x000164000c1e1100 */
.L_x_135:
[----:B------:R-:W-:Y:S05]  /*11bf0*/  BSYNC B1 ;  /* 0x0000000000017941 */ /* 0x000fea0003800000 */
.L_x_134:
        /* <DEDUP_REMOVED lines=12> */
.L_x_137:
[----:B------:R-:W-:Y:S05]  /*11cc0*/  BSYNC B1 ;  /* 0x0000000000017941 */ /* 0x000fea0003800000 */
.L_x_136:
        /* <DEDUP_REMOVED lines=12> */
.L_x_139:
[----:B------:R-:W-:Y:S05]  /*11d90*/  BSYNC B1 ;  /* 0x0000000000017941 */ /* 0x000fea0003800000 */
.L_x_138:
        /* <DEDUP_REMOVED lines=12> */
.L_x_141:
[----:B------:R-:W-:Y:S05]  /*11e60*/  BSYNC B1 ;  /* 0x0000000000017941 */ /* 0x000fea0003800000 */
.L_x_140:
        /* <DEDUP_REMOVED lines=12> */
.L_x_143:
[----:B------:R-:W-:Y:S05]  /*11f30*/  BSYNC B1 ;  /* 0x0000000000017941 */ /* 0x000fea0003800000 */
.L_x_142:
        /* <DEDUP_REMOVED lines=12> */
.L_x_145:
[----:B------:R-:W-:Y:S05]  /*12000*/  BSYNC B1 ;  /* 0x0000000000017941 */ /* 0x000fea0003800000 */
.L_x_144:
        /* <DEDUP_REMOVED lines=12> */
.L_x_147:
[----:B------:R-:W-:Y:S05]  /*120d0*/  BSYNC B1 ;  /* 0x0000000000017941 */ /* 0x000fea0003800000 */
.L_x_146:
        /* <DEDUP_REMOVED lines=12> */
.L_x_149:
[----:B------:R-:W-:Y:S05]  /*121a0*/  BSYNC B1 ;  /* 0x0000000000017941 */ /* 0x000fea0003800000 */
.L_x_148:
        /* <DEDUP_REMOVED lines=12> */
.L_x_151:
[----:B------:R-:W-:Y:S05]  /*12270*/  BSYNC B1 ;  /* 0x0000000000017941 */ /* 0x000fea0003800000 */
.L_x_150:
        /* <DEDUP_REMOVED lines=12> */
.L_x_153:
[----:B------:R-:W-:Y:S05]  /*12340*/  BSYNC B1 ;  /* 0x0000000000017941 */ /* 0x000fea0003800000 */
.L_x_152:
        /* <DEDUP_REMOVED lines=12> */
.L_x_155:
[----:B------:R-:W-:Y:S05]  /*12410*/  BSYNC B1 ;  /* 0x0000000000017941 */ /* 0x000fea0003800000 */
.L_x_154:
        /* <DEDUP_REMOVED lines=12> */
.L_x_157:
[----:B------:R-:W-:Y:S05]  /*124e0*/  BSYNC B1 ;  /* 0x0000000000017941 */ /* 0x000fea0003800000 */
.L_x_156:
        /* <DEDUP_REMOVED lines=12> */
.L_x_159:
[----:B------:R-:W-:Y:S05]  /*125b0*/  BSYNC B1 ;  /* 0x0000000000017941 */ /* 0x000fea0003800000 */
.L_x_158:
        /* <DEDUP_REMOVED lines=12> */
.L_x_161:
[----:B------:R-:W-:Y:S05]  /*12680*/  BSYNC B1 ;  /* 0x0000000000017941 */ /* 0x000fea0003800000 */
.L_x_160:
        /* <DEDUP_REMOVED lines=12> */
.L_x_163:
[----:B------:R-:W-:Y:S05]  /*12750*/  BSYNC B1 ;  /* 0x0000000000017941 */ /* 0x000fea0003800000 */
.L_x_162:
        /* <DEDUP_REMOVED lines=12> */
.L_x_165:
[----:B------:R-:W-:Y:S05]  /*12820*/  BSYNC B1 ;  /* 0x0000000000017941 */ /* 0x000fea0003800000 */
.L_x_164:
        /* <DEDUP_REMOVED lines=12> */
.L_x_167:
[----:B------:R-:W-:Y:S05]  /*128f0*/  BSYNC B1 ;  /* 0x0000000000017941 */ /* 0x000fea0003800000 */
.L_x_166:
        /* <DEDUP_REMOVED lines=12> */
.L_x_169:
[----:B------:R-:W-:Y:S05]  /*129c0*/  BSYNC B1 ;  /* 0x0000000000017941 */ /* 0x000fea0003800000 */
.L_x_168:
        /* <DEDUP_REMOVED lines=12> */
.L_x_171:
[----:B------:R-:W-:Y:S05]  /*12a90*/  BSYNC B1 ;  /* 0x0000000000017941 */ /* 0x000fea0003800000 */
.L_x_170:
        /* <DEDUP_REMOVED lines=12> */
.L_x_173:
[----:B------:R-:W-:Y:S05]  /*12b60*/  BSYNC B1 ;  /* 0x0000000000017941 */ /* 0x000fea0003800000 */
.L_x_172:
        /* <DEDUP_REMOVED lines=12> */
.L_x_175:
[----:B------:R-:W-:Y:S05]  /*12c30*/  BSYNC B1 ;  /* 0x0000000000017941 */ /* 0x000fea0003800000 */
.L_x_174:
        /* <DEDUP_REMOVED lines=12> */
.L_x_177:
[----:B------:R-:W-:Y:S05]  /*12d00*/  BSYNC B1 ;  /* 0x0000000000017941 */ /* 0x000fea0003800000 */
.L_x_176:
        /* <DEDUP_REMOVED lines=12> */
.L_x_179:
[----:B------:R-:W-:Y:S05]  /*12dd0*/  BSYNC B1 ;  /* 0x0000000000017941 */ /* 0x000fea0003800000 */
.L_x_178:
        /* <DEDUP_REMOVED lines=12> */
.L_x_181:
[----:B------:R-:W-:Y:S05]  /*12ea0*/  BSYNC B1 ;  /* 0x0000000000017941 */ /* 0x000fea0003800000 */
.L_x_180:
        /* <DEDUP_REMOVED lines=12> */
.L_x_183:
[----:B------:R-:W-:Y:S05]  /*12f70*/  BSYNC B1 ;  /* 0x0000000000017941 */ /* 0x000fea0003800000 */
.L_x_182:
        /* <DEDUP_REMOVED lines=12> */
.L_x_185:
[----:B------:R-:W-:Y:S05]  /*13040*/  BSYNC B1 ;  /* 0x0000000000017941 */ /* 0x000fea0003800000 */
.L_x_184:
        /* <DEDUP_REMOVED lines=12> */
.L_x_187:
[----:B------:R-:W-:Y:S05]  /*13110*/  BSYNC B1 ;  /* 0x0000000000017941 */ /* 0x000fea0003800000 */
.L_x_186:
        /* <DEDUP_REMOVED lines=12> */
.L_x_189:
[----:B------:R-:W-:Y:S05]  /*131e0*/  BSYNC B1 ;  /* 0x0000000000017941 */ /* 0x000fea0003800000 */
.L_x_188:
        /* <DEDUP_REMOVED lines=12> */
.L_x_191:
[----:B------:R-:W-:Y:S05]  /*132b0*/  BSYNC B1 ;  /* 0x0000000000017941 */ /* 0x000fea0003800000 */
.L_x_190:
        /* <DEDUP_REMOVED lines=12> */
.L_x_193:
[----:B------:R-:W-:Y:S05]  /*13380*/  BSYNC B1 ;  /* 0x0000000000017941 */ /* 0x000fea0003800000 */
.L_x_192:
        /* <DEDUP_REMOVED lines=12> */
.L_x_195:
[----:B------:R-:W-:Y:S05]  /*13450*/  BSYNC B1 ;  /* 0x0000000000017941 */ /* 0x000fea0003800000 */
.L_x_194:
        /* <DEDUP_REMOVED lines=12> */
.L_x_197:
[----:B------:R-:W-:Y:S05]  /*13520*/  BSYNC B1 ;  /* 0x0000000000017941 */ /* 0x000fea0003800000 */
.L_x_196:
        /* <DEDUP_REMOVED lines=12> */
.L_x_199:
[----:B------:R-:W-:Y:S05]  /*135f0*/  BSYNC B1 ;  /* 0x0000000000017941 */ /* 0x000fea0003800000 */
.L_x_198:
        /* <DEDUP_REMOVED lines=12> */
.L_x_201:
[----:B------:R-:W-:Y:S05]  /*136c0*/  BSYNC B1 ;  /* 0x0000000000017941 */ /* 0x000fea0003800000 */
.L_x_200:
        /* <DEDUP_REMOVED lines=12> */
.L_x_203:
[----:B------:R-:W-:Y:S05]  /*13790*/  BSYNC B1 ;  /* 0x0000000000017941 */ /* 0x000fea0003800000 */
.L_x_202:
        /* <DEDUP_REMOVED lines=12> */
.L_x_205:
[----:B------:R-:W-:Y:S05]  /*13860*/  BSYNC B1 ;  /* 0x0000000000017941 */ /* 0x000fea0003800000 */
.L_x_204:
        /* <DEDUP_REMOVED lines=12> */
.L_x_207:
[----:B------:R-:W-:Y:S05]  /*13930*/  BSYNC B1 ;  /* 0x0000000000017941 */ /* 0x000fea0003800000 */
.L_x_206:
        /* <DEDUP_REMOVED lines=12> */
.L_x_209:
[----:B------:R-:W-:Y:S05]  /*13a00*/  BSYNC B1 ;  /* 0x0000000000017941 */ /* 0x000fea0003800000 */
.L_x_208:
        /* <DEDUP_REMOVED lines=12> */
.L_x_211:
[----:B------:R-:W-:Y:S05]  /*13ad0*/  BSYNC B1 ;  /* 0x0000000000017941 */ /* 0x000fea0003800000 */
.L_x_210:
        /* <DEDUP_REMOVED lines=12> */
.L_x_213:
[----:B------:R-:W-:Y:S05]  /*13ba0*/  BSYNC B1 ;  /* 0x0000000000017941 */ /* 0x000fea0003800000 */
.L_x_212:
        /* <DEDUP_REMOVED lines=12> */
.L_x_215:
[----:B------:R-:W-:Y:S05]  /*13c70*/  BSYNC B1 ;  /* 0x0000000000017941 */ /* 0x000fea0003800000 */
.L_x_214:
        /* <DEDUP_REMOVED lines=12> */
.L_x_217:
[----:B------:R-:W-:Y:S05]  /*13d40*/  BSYNC B1 ;  /* 0x0000000000017941 */ /* 0x000fea0003800000 */
.L_x_216:
        /* <DEDUP_REMOVED lines=12> */
.L_x_219:
[----:B------:R-:W-:Y:S05]  /*13e10*/  BSYNC B1 ;  /* 0x0000000000017941 */ /* 0x000fea0003800000 */
.L_x_218:
        /* <DEDUP_REMOVED lines=12> */
.L_x_221:
[----:B------:R-:W-:Y:S05]  /*13ee0*/  BSYNC B1 ;  /* 0x0000000000017941 */ /* 0x000fea0003800000 */
.L_x_220:
        /* <DEDUP_REMOVED lines=12> */
.L_x_223:
[----:B------:R-:W-:Y:S05]  /*13fb0*/  BSYNC B1 ;  /* 0x0000000000017941 */ /* 0x000fea0003800000 */
.L_x_222:
        /* <DEDUP_REMOVED lines=12> */
.L_x_225:
[----:B------:R-:W-:Y:S05]  /*14080*/  BSYNC B1 ;  /* 0x0000000000017941 */ /* 0x000fea0003800000 */
.L_x_224:
        /* <DEDUP_REMOVED lines=12> */
.L_x_227:
[----:B------:R-:W-:Y:S05]  /*14150*/  BSYNC B1 ;  /* 0x0000000000017941 */ /* 0x000fea0003800000 */
.L_x_226:
        /* <DEDUP_REMOVED lines=12> */
.L_x_229:
[----:B------:R-:W-:Y:S05]  /*14220*/  BSYNC B1 ;  /* 0x0000000000017941 */ /* 0x000fea0003800000 */
.L_x_228:
        /* <DEDUP_REMOVED lines=12> */
.L_x_231:
[----:B------:R-:W-:Y:S05]  /*142f0*/  BSYNC B1 ;  /* 0x0000000000017941 */ /* 0x000fea0003800000 */
.L_x_230:
        /* <DEDUP_REMOVED lines=12> */
.L_x_233:
[----:B------:R-:W-:Y:S05]  /*143c0*/  BSYNC B1 ;  /* 0x0000000000017941 */ /* 0x000fea0003800000 */
.L_x_232:
        /* <DEDUP_REMOVED lines=12> */
.L_x_235:
[----:B------:R-:W-:Y:S05]  /*14490*/  BSYNC B1 ;  /* 0x0000000000017941 */ /* 0x000fea0003800000 */
.L_x_234:
        /* <DEDUP_REMOVED lines=12> */
.L_x_237:
[----:B------:R-:W-:Y:S05]  /*14560*/  BSYNC B1 ;  /* 0x0000000000017941 */ /* 0x000fea0003800000 */
.L_x_236:
        /* <DEDUP_REMOVED lines=12> */
.L_x_239:
[----:B------:R-:W-:Y:S05]  /*14630*/  BSYNC B1 ;  /* 0x0000000000017941 */ /* 0x000fea0003800000 */
.L_x_238:
        /* <DEDUP_REMOVED lines=12> */
.L_x_241:
[----:B------:R-:W-:Y:S05]  /*14700*/  BSYNC B1 ;  /* 0x0000000000017941 */ /* 0x000fea0003800000 */
.L_x_240:
        /* <DEDUP_REMOVED lines=12> */
.L_x_243:
[----:B------:R-:W-:Y:S05]  /*147d0*/  BSYNC B1 ;  /* 0x0000000000017941 */ /* 0x000fea0003800000 */
.L_x_242:
        /* <DEDUP_REMOVED lines=12> */
.L_x_245:
[----:B------:R-:W-:Y:S05]  /*148a0*/  BSYNC B1 ;  /* 0x0000000000017941 */ /* 0x000fea0003800000 */
.L_x_244:
        /* <DEDUP_REMOVED lines=12> */
.L_x_247:
[----:B------:R-:W-:Y:S05]  /*14970*/  BSYNC B1 ;  /* 0x0000000000017941 */ /* 0x000fea0003800000 */
.L_x_246:
        /* <DEDUP_REMOVED lines=12> */
.L_x_249:
[----:B------:R-:W-:Y:S05]  /*14a40*/  BSYNC B1 ;  /* 0x0000000000017941 */ /* 0x000fea0003800000 */
.L_x_248:
        /* <DEDUP_REMOVED lines=12> */
.L_x_251:
[----:B------:R-:W-:Y:S05]  /*14b10*/  BSYNC B1 ;  /* 0x0000000000017941 */ /* 0x000fea0003800000 */
.L_x_250:
        /* <DEDUP_REMOVED lines=12> */
.L_x_253:
[----:B------:R-:W-:Y:S05]  /*14be0*/  BSYNC B1 ;  /* 0x0000000000017941 */ /* 0x000fea0003800000 */
.L_x_252:
[----:B0-----:R-:W2:Y:S01]  /*14bf0*/  LDL.LU R7, [R1+0x200] ;  /* 0x0002000001077983 */ /* 0x001ea20000300800 */
[----:B-----5:R-:W-:Y:S01]  /*14c00*/  LOP3.LUT R6, R6, 0xff, RZ, 0xc0, !PT ;  /* 0x000000ff06067812 */ /* 0x020fe200078ec0ff */
[----:B------:R-:W-:Y:S01]  /*14c10*/  BSSY B1, `(.L_x_254) ;  /* 0x000000b000017945 */ /* 0x000fe20003800000 */
[----:B------:R-:W-:Y:S02]  /*14c20*/  ISETP.LT.OR P2, PT, R0, 0xd2, !P1 ;  /* 0x000000d20000780c */ /* 0x000fe40004f41670 */
[----:B------:R-:W-:-:S05]  /*14c30*/  F2FP.F16.E4M3.UNPACK_B R6, R6 ;  /* 0x00000006ff06723e */ /* 0x000fca00020006ff */
[----:B------:R-:W-:-:S05]  /*14c40*/  HADD2.F32 R6, -RZ, R6.H0_H0 ;  /* 0x20000006ff067230 */ /* 0x000fca0000004100 */
[----:B------:R-:W-:-:S04]  /*14c50*/  FMUL R6, R6, UR23 ;  /* 0x0000001706067c20 */ /* 0x000fc80008400000 */
[----:B--2---:R-:W-:-:S05]  /*14c60*/  FFMA R6, R7, UR22, R6 ;  /* 0x0000001607067c23 */ /* 0x004fca0008000006 */
[----:B------:R-:W-:Y:S02]  /*14c70*/  F2FP.SATFINITE.E4M3.F32.PACK_AB_MERGE_C R7, RZ, R6, RZ ;  /* 0x00000006ff07723e */ /* 0x000fe400048070ff */
[----:B------:R-:W-:-:S03]  /*14c80*/  PRMT R6, RZ, 0x7610, R6 ;  /* 0x00007610ff067816 */ /* 0x000fc60000000006 */
[----:B------:R0:W-:Y:S01]  /*14c90*/  @!P3 STG.E.U8 desc[UR20][R24.64+0xd0], R7 ;  /* 0x0000d0071800b986 */ /* 0x0001e2000c101114 */
[----:B------:R-:W-:Y:S05]  /*14ca0*/  @P2 BRA `(.L_x_255) ;  /* 0x0000000000042947 */ /* 0x000fea0003800000 */
[----:B------:R2:W5:Y:S02]  /*14cb0*/  LDG.E.U8 R6, desc[UR20][R4.64+0xd1] ;  /* 0x0000d11404067981 */ /* 0x000564000c1e1100 */
.L_x_255:
[----:B------:R-:W-:Y:S05]  /*14cc0*/  BSYNC B1 ;  /* 0x0000000000017941 */ /* 0x000fea0003800000 */
.L_x_254:
[----:B0-----:R-:W3:Y:S01]  /*14cd0*/  LDL.LU R7, [R1+0x204] ;  /* 0x0002040001077983 */ /* 0x001ee20000300800 */
[----:B-----5:R-:W-:Y:S01]  /*14ce0*/  LOP3.LUT R6, R6, 0xff, RZ, 0xc0, !PT ;  /* 0x000000ff06067812 */ /* 0x020fe200078ec0ff */
[----:B------:R-:W-:Y:S01]  /*14cf0*/  BSSY B1, `(.L_x_256) ;  /* 0x000000b000017945 */ /* 0x000fe20003800000 */
[----:B------:R-:W-:Y:S02]  /*14d00*/  ISETP.LT.OR P3, PT, R0, 0xd9, !P0 ;  /* 0x000000d90000780c */ /* 0x000fe40004761670 */
[----:B------:R-:W-:-:S05]  /*14d10*/  F2FP.F16.E4M3.UNPACK_B R6, R6 ;  /* 0x00000006ff06723e */ /* 0x000fca00020006ff */
[----:B------:R-:W-:-:S05]  /*14d20*/  HADD2.F32 R6, -RZ, R6.H0_H0 ;  /* 0x20000006ff067230 */ /* 0x000fca0000004100 */
[----:B------:R-:W-:-:S04]  /*14d30*/  FMUL R6, R6, UR23 ;  /* 0x0000001706067c20 */ /* 0x000fc80008400000 */
[----:B---3--:R-:W-:-:S05]  /*14d40*/  FFMA R6, R7, UR22, R6 ;  /* 0x0000001607067c23 */ /* 0x008fca0008000006 */
[----:B------:R-:W-:Y:S02]  /*14d50*/  F2FP.SATFINITE.E4M3.F32.PACK_AB_MERGE_C R7, RZ, R6, RZ ;  /* 0x00000006ff07723e */ /* 0x000fe400048070ff */
[----:B------:R-:W-:-:S03]  /*14d60*/  PRMT R6, RZ, 0x7610, R6 ;  /* 0x00007610ff067816 */ /* 0x000fc60000000006 */
[----:B------:R0:W-:Y:S01]  /*14d70*/  @!P2 STG.E.U8 desc[UR20][R24.64+0xd1], R7 ;  /* 0x0000d1071800a986 */ /* 0x0001e2000c101114 */
[----:B------:R-:W-:Y:S05]  /*14d80*/  @P3 BRA `(.L_x_257) ;  /* 0x0000000000043947 */ /* 0x000fea0003800000 */
[----:B------:R3:W5:Y:S02]  /*14d90*/  LDG.E.U8 R6, desc[UR20][R30.64+0xd8] ;  /* 0x0000d8141e067981 */ /* 0x000764000c1e1100 */
.L_x_257:
[----:B------:R-:W-:Y:S05]  /*14da0*/  BSYNC B1 ;  /* 0x0000000000017941 */ /* 0x000fea0003800000 */
.L_x_256:
        /* <DEDUP_REMOVED lines=13> */
.L_x_259:
[----:B------:R-:W-:Y:S05]  /*14e80*/  BSYNC B1 ;  /* 0x0000000000017941 */ /* 0x000fea0003800000 */
.L_x_258:
        /* <DEDUP_REMOVED lines=13> */
.L_x_261:
[----:B------:R-:W-:Y:S05]  /*14f60*/  BSYNC B1 ;  /* 0x0000000000017941 */ /* 0x000fea0003800000 */
.L_x_260:
        /* <DEDUP_REMOVED lines=13> */
.L_x_263:
[----:B------:R-:W-:Y:S05]  /*15040*/  BSYNC B1 ;  /* 0x0000000000017941 */ /* 0x000fea0003800000 */
.L_x_262:
        /* <DEDUP_REMOVED lines=13> */
.L_x_265:
[----:B------:R-:W-:Y:S05]  /*15120*/  BSYNC B1 ;  /* 0x0000000000017941 */ /* 0x000fea0003800000 */
.L_x_264:
        /* <DEDUP_REMOVED lines=13> */
.L_x_267:
[----:B------:R-:W-:Y:S05]  /*15200*/  BSYNC B1 ;  /* 0x0000000000017941 */ /* 0x000fea0003800000 */
.L_x_266:
        /* <DEDUP_REMOVED lines=13> */
.L_x_269:
[----:B------:R-:W-:Y:S05]  /*152e0*/  BSYNC B1 ;  /* 0x0000000000017941 */ /* 0x000fea0003800000 */
.L_x_268:
        /* <DEDUP_REMOVED lines=13> */
.L_x_271:
[----:B------:R-:W-:Y:S05]  /*153c0*/  BSYNC B1 ;  /* 0x0000000000017941 */ /* 0x000fea0003800000 */
.L_x_270:
        /* <DEDUP_REMOVED lines=13> */
.L_x_273:
[----:B------:R-:W-:Y:S05]  /*154a0*/  BSYNC B1 ;  /* 0x0000000000017941 */ /* 0x000fea0003800000 */
.L_x_272:
        /* <DEDUP_REMOVED lines=13> */
.L_x_275:
[----:B------:R-:W-:Y:S05]  /*15580*/  BSYNC B1 ;  /* 0x0000000000017941 */ /* 0x000fea0003800000 */
.L_x_274:
        /* <DEDUP_REMOVED lines=13> */
.L_x_277:
[----:B------:R-:W-:Y:S05]  /*15660*/  BSYNC B1 ;  /* 0x0000000000017941 */ /* 0x000fea0003800000 */
.L_x_276:
        /* <DEDUP_REMOVED lines=13> */
.L_x_279:
[----:B------:R-:W-:Y:S05]  /*15740*/  BSYNC B1 ;  /* 0x0000000000017941 */ /* 0x000fea0003800000 */
.L_x_278:
        /* <DEDUP_REMOVED lines=13> */
.L_x_281:
[----:B------:R-:W-:Y:S05]  /*15820*/  BSYNC B1 ;  /* 0x0000000000017941 */ /* 0x000fea0003800000 */
.L_x_280:
        /* <DEDUP_REMOVED lines=13> */
.L_x_283:
[----:B------:R-:W-:Y:S05]  /*15900*/  BSYNC B1 ;  /* 0x0000000000017941 */ /* 0x000fea0003800000 */
.L_x_282:
        /* <DEDUP_REMOVED lines=13> */
.L_x_285:
[----:B------:R-:W-:Y:S05]  /*159e0*/  BSYNC B1 ;  /* 0x0000000000017941 */ /* 0x000fea0003800000 */
.L_x_284:
        /* <DEDUP_REMOVED lines=13> */
.L_x_287:
[----:B------:R-:W-:Y:S05]  /*15ac0*/  BSYNC B1 ;  /* 0x0000000000017941 */ /* 0x000fea0003800000 */
.L_x_286:
        /* <DEDUP_REMOVED lines=13> */
.L_x_289:
[----:B------:R-:W-:Y:S05]  /*15ba0*/  BSYNC B1 ;  /* 0x0000000000017941 */ /* 0x000fea0003800000 */
.L_x_288:
        /* <DEDUP_REMOVED lines=13> */
.L_x_291:
[----:B------:R-:W-:Y:S05]  /*15c80*/  BSYNC B1 ;  /* 0x0000000000017941 */ /* 0x000fea0003800000 */
.L_x_290:
        /* <DEDUP_REMOVED lines=13> */
.L_x_293:
[----:B------:R-:W-:Y:S05]  /*15d60*/  BSYNC B1 ;  /* 0x0000000000017941 */ /* 0x000fea0003800000 */
.L_x_292:
[----:B0-----:R-:W2:Y:S01]  /*15d70*/  LDL.LU R3, [R1+0x250] ;  /* 0x0002500001037983 */ /* 0x001ea20000300800 */
[----:B-----5:R-:W-:Y:S01]  /*15d80*/  LOP3.LUT R6, R6, 0xff, RZ, 0xc0, !PT ;  /* 0x000000ff06067812 */ /* 0x020fe200078ec0ff */
[----:B------:R-:W-:Y:S01]  /*15d90*/  BSSY B1, `(.L_x_294) ;  /* 0x000000b000017945 */ /* 0x000fe20003800000 */
[----:B------:R-:W-:Y:S02]  /*15da0*/  ISETP.LT.OR P1, PT, R0, 0xfa, !P1 ;  /* 0x000000fa0000780c */ /* 0x000fe40004f21670 */
[----:B------:R-:W-:Y:S02]  /*15db0*/  F2FP.F16.E4M3.UNPACK_B R6, R6 ;  /* 0x00000006ff06723e */ /* 0x000fe400020006ff */
[----:B------:R-:W-:-:S03]  /*15dc0*/  PRMT R2, RZ, 0x7610, R2 ;  /* 0x00007610ff027816 */ /* 0x000fc60000000002 */
[----:B------:R-:W-:-:S05]  /*15dd0*/  HADD2.F32 R6, -RZ, R6.H0_H0 ;  /* 0x20000006ff067230 */ /* 0x000fca0000004100 */
[----:B------:R-:W-:-:S04]  /*15de0*/  FMUL R6, R6, UR23 ;  /* 0x0000001706067c20 */ /* 0x000fc80008400000 */
[----:B--2---:R-:W-:-:S05]  /*15df0*/  FFMA R6, R3, UR22, R6 ;  /* 0x0000001603067c23 */ /* 0x004fca0008000006 */
[----:B------:R-:W-:-:S05]  /*15e00*/  F2FP.SATFINITE.E4M3.F32.PACK_AB_MERGE_C R3, RZ, R6, RZ ;  /* 0x00000006ff03723e */ /* 0x000fca00048070ff */
[----:B------:R0:W-:Y:S01]  /*15e10*/  @!P2 STG.E.U8 desc[UR20][R24.64+0xf8], R3 ;  /* 0x0000f8031800a986 */ /* 0x0001e2000c101114 */
[----:B------:R-:W-:Y:S05]  /*15e20*/  @P1 BRA `(.L_x_295) ;  /* 0x0000000000041947 */ /* 0x000fea0003800000 */
[----:B------:R2:W5:Y:S02]  /*15e30*/  LDG.E.U8 R2, desc[UR20][R4.64+0xf9] ;  /* 0x0000f91404027981 */ /* 0x000564000c1e1100 */
.L_x_295:
[----:B------:R-:W-:Y:S05]  /*15e40*/  BSYNC B1 ;  /* 0x0000000000017941 */ /* 0x000fea0003800000 */
.L_x_294:
[----:B------:R-:W2:Y:S01]  /*15e50*/  LDL.LU R7, [R1+0x254] ;  /* 0x0002540001077983 */ /* 0x000ea20000300800 */
[----:B-----5:R-:W-:Y:S01]  /*15e60*/  LOP3.LUT R2, R2, 0xff, RZ, 0xc0, !PT ;  /* 0x000000ff02027812 */ /* 0x020fe200078ec0ff */
[----:B------:R-:W-:Y:S01]  /*15e70*/  BSSY B1, `(.L_x_296) ;  /* 0x0000013000017945 */ /* 0x000fe20003800000 */
[----:B--234-:R-:W-:Y:S02]  /*15e80*/  IADD3 R5, P0, R33, 0x80, RZ ;  /* 0x0000008021057810 */ /* 0x01cfe40007f1e0ff */
[----:B------:R-:W-:-:S03]  /*15e90*/  F2FP.F16.E4M3.UNPACK_B R2, R2 ;  /* 0x00000002ff02723e */ /* 0x000fc600020006ff */
[----:B0-----:R-:W-:Y:S01]  /*15ea0*/  IMAD.X R3, RZ, RZ, R35, P0 ;  /* 0x000000ffff037224 */ /* 0x001fe200000e0623 */
[----:B------:R-:W-:Y:S01]  /*15eb0*/  ISETP.GE.AND P0, PT, R32, 0x81, PT ;  /* 0x000000812000780c */ /* 0x000fe20003f06270 */
[----:B------:R-:W-:Y:S02]  /*15ec0*/  HADD2.F32 R2, -RZ, R2.H0_H0 ;  /* 0x20000002ff027230 */ /* 0x000fe40000004100 */
[----:B------:R-:W-:Y:S01]  /*15ed0*/  IMAD R6, R3, UR6, RZ ;  /* 0x0000000603067c24 */ /* 0x000fe2000f8e02ff */
[----:B------:R-:W-:Y:S02]  /*15ee0*/  ISETP.LT.OR P3, PT, R0, 0x1, !P0 ;  /* 0x000000010000780c */ /* 0x000fe40004761670 */
[----:B------:R-:W-:Y:S01]  /*15ef0*/  FMUL R4, R2, UR23 ;  /* 0x0000001702047c20 */ /* 0x000fe20008400000 */
[----:B------:R-:W-:-:S04]  /*15f00*/  IMAD.WIDE.U32 R2, R5, UR6, R36 ;  /* 0x0000000605027c25 */ /* 0x000fc8000f8e0024 */
[----:B------:R-:W-:Y:S01]  /*15f10*/  IMAD R5, R5, UR7, R6 ;  /* 0x0000000705057c24 */ /* 0x000fe2000f8e0206 */
[----:B------:R-:W-:-:S04]  /*15f20*/  IADD3 R2, P2, R2, UR10, RZ ;  /* 0x0000000a02027c10 */ /* 0x000fc8000ff5e0ff */
[----:B------:R-:W-:Y:S01]  /*15f30*/  IADD3.X R3, R3, UR11, R5, P2, !PT ;  /* 0x0000000b03037c10 */ /* 0x000fe200097fe405 */
[----:B------:R-:W-:-:S05]  /*15f40*/  FFMA R4, R7, UR22, R4 ;  /* 0x0000001607047c23 */ /* 0x000fca0008000004 */
[----:B------:R-:W-:Y:S02]  /*15f50*/  F2FP.SATFINITE.E4M3.F32.PACK_AB_MERGE_C R7, RZ, R4, RZ ;  /* 0x00000004ff07723e */ /* 0x000fe400048070ff */
[----:B------:R-:W-:-:S03]  /*15f60*/  PRMT R4, RZ, 0x7610, R4 ;  /* 0x00007610ff047816 */ /* 0x000fc60000000004 */
[----:B------:R0:W-:Y:S01]  /*15f70*/  @!P1 STG.E.U8 desc[UR20][R24.64+0xf9], R7 ;  /* 0x0000f90718009986 */ /* 0x0001e2000c101114 */
[----:B------:R-:W-:Y:S05]  /*15f80*/  @P3 BRA `(.L_x_297) ;  /* 0x0000000000043947 */ /* 0x000fea0003800000 */
[----:B------:R2:W5:Y:S02]  /*15f90*/  LDG.E.U8 R4, desc[UR20][R2.64] ;  /* 0x0000001402047981 */ /* 0x000564000c1e1100 */
.L_x_297:
[----:B------:R-:W-:Y:S05]  /*15fa0*/  BSYNC B1 ;  /* 0x0000000000017941 */ /* 0x000fea0003800000 */
.L_x_296:
[----:B------:R-:W3:Y:S01]  /*15fb0*/  LDL.LU R5, [R1+0x258] ;  /* 0x0002580001057983 */ /* 0x000ee20000300800 */
        /* <DEDUP_REMOVED lines=12> */
.L_x_299:
[----:B------:R-:W-:Y:S05]  /*16080*/  BSYNC B1 ;  /* 0x0000000000017941 */ /* 0x000fea0003800000 */
.L_x_298:
[----:B---3--:R-:W3:Y:S01]  /*16090*/  LDL.LU R5, [R1+0x25c] ;  /* 0x00025c0001057983 */ /* 0x008ee20000300800 */
[----:B-----5:R-:W-:Y:S01]  /*160a0*/  LOP3.LUT R4, R4, 0xff, RZ, 0xc0, !PT ;  /* 0x000000ff04047812 */ /* 0x020fe200078ec0ff */
[----:B------:R-:W-:Y:S01]  /*160b0*/  BSSY B1, `(.L_x_300) ;  /* 0x0000013000017945 */ /* 0x000fe20003800000 */
[----:B------:R-:W-:Y:S02]  /*160c0*/  IADD3 R33, P1, R33, 0x88, RZ ;  /* 0x0000008821217810 */ /* 0x000fe40007f3e0ff */
[----:B------:R-:W-:Y:S02]  /*160d0*/  F2FP.F16.E4M3.UNPACK_B R4, R4 ;  /* 0x00000004ff04723e */ /* 0x000fe400020006ff */
[----:B------:R-:W-:Y:S01]  /*160e0*/  PRMT R6, RZ, 0x7610, R6 ;  /* 0x00007610ff067816 */ /* 0x000fe20000000006 */
[----:B------:R-:W-:Y:S01]  /*160f0*/  IMAD.X R34, RZ, RZ, R35, P1 ;  /* 0x000000ffff227224 */ /* 0x000fe200008e0623 */
[----:B------:R-:W-:Y:S01]  /*16100*/  ISETP.GE.AND P1, PT, R32, 0x89, PT ;  /* 0x000000892000780c */ /* 0x000fe20003f26270 */
[----:B------:R-:W-:-:S02]  /*16110*/  HADD2.F32 R4, -RZ, R4.H0_H0 ;  /* 0x20000004ff047230 */ /* 0x000fc40000004100 */
[----:B------:R-:W-:Y:S01]  /*16120*/  IMAD R34, R34, UR6, RZ ;  /* 0x0000000622227c24 */ /* 0x000fe2000f8e02ff */
[----:B------:R-:W-:Y:S01]  /*16130*/  ISETP.LT.OR P5, PT, R0, 0x1, !P1 ;  /* 0x000000010000780c */ /* 0x000fe20004fa1670 */
[----:B------:R-:W-:-:S04]  /*16140*/  IMAD.WIDE.U32 R36, R33, UR6, R36 ;  /* 0x0000000621247c25 */ /* 0x000fc8000f8e0024 */
[----:B------:R-:W-:Y:S01]  /*16150*/  FMUL R4, R4, UR23 ;  /* 0x0000001704047c20 */ /* 0x000fe20008400000 */
[----:B------:R-:W-:-:S03]  /*16160*/  IMAD R33, R33, UR7, R34 ;  /* 0x0000000721217c24 */ /* 0x000fc6000f8e0222 */
[----:B---3--:R-:W-:Y:S01]  /*16170*/  FFMA R5, R5, UR22, R4 ;  /* 0x0000001605057c23 */ /* 0x008fe20008000004 */
[----:B------:R-:W-:-:S04]  /*16180*/  IADD3 R4, P3, R36, UR10, RZ ;  /* 0x0000000a24047c10 */ /* 0x000fc8000ff7e0ff */
[----:B0-----:R-:W-:Y:S02]  /*16190*/  F2FP.SATFINITE.E4M3.F32.PACK_AB_MERGE_C R7, RZ, R5, RZ ;  /* 0x00000005ff07723e */ /* 0x001fe400048070ff */
[----:B------:R-:W-:-:S03]  /*161a0*/  IADD3.X R5, R37, UR11, R33, P3, !PT ;  /* 0x0000000b25057c10 */ /* 0x000fc60009ffe421 */
[----:B------:R0:W-:Y:S01]  /*161b0*/  @!P2 STG.E.U8 desc[UR20][R28.64+0x1], R7 ;  /* 0x000001071c00a986 */ /* 0x0001e2000c101114 */
[----:B------:R-:W-:Y:S05]  /*161c0*/  @P5 BRA `(.L_x_301) ;  /* 0x0000000000045947 */ /* 0x000fea0003800000 */
[----:B------:R3:W5:Y:S02]  /*161d0*/  LDG.E.U8 R6, desc[UR20][R4.64] ;  /* 0x0000001404067981 */ /* 0x000764000c1e1100 */
.L_x_301:
[----:B------:R-:W-:Y:S05]  /*161e0*/  BSYNC B1 ;  /* 0x0000000000017941 */ /* 0x000fea0003800000 */
.L_x_300:
        /* <DEDUP_REMOVED lines=13> */
.L_x_303:
[----:B------:R-:W-:Y:S05]  /*162c0*/  BSYNC B1 ;  /* 0x0000000000017941 */ /* 0x000fea0003800000 */
.L_x_302:
        /* <DEDUP_REMOVED lines=13> */
.L_x_305:
[----:B------:R-:W-:Y:S05]  /*163a0*/  BSYNC B1 ;  /* 0x0000000000017941 */ /* 0x000fea0003800000 */
.L_x_304:
        /* <DEDUP_REMOVED lines=13> */
.L_x_307:
[----:B------:R-:W-:Y:S05]  /*16480*/  BSYNC B1 ;  /* 0x0000000000017941 */ /* 0x000fea0003800000 */
.L_x_306:
        /* <DEDUP_REMOVED lines=13> */
.L_x_309:
[----:B------:R-:W-:Y:S05]  /*16560*/  BSYNC B1 ;  /* 0x0000000000017941 */ /* 0x000fea0003800000 */
.L_x_308:
        /* <DEDUP_REMOVED lines=13> */
.L_x_311:
[----:B------:R-:W-:Y:S05]  /*16640*/  BSYNC B1 ;  /* 0x0000000000017941 */ /* 0x000fea0003800000 */
.L_x_310:
        /* <DEDUP_REMOVED lines=13> */
.L_x_313:
[----:B------:R-:W-:Y:S05]  /*16720*/  BSYNC B1 ;  /* 0x0000000000017941 */ /* 0x000fea0003800000 */
.L_x_312:
        /* <DEDUP_REMOVED lines=13> */
.L_x_315:
[----:B------:R-:W-:Y:S05]  /*16800*/  BSYNC B1 ;  /* 0x0000000000017941 */ /* 0x000fea0003800000 */
.L_x_314:
        /* <DEDUP_REMOVED lines=13> */
.L_x_317:
[----:B------:R-:W-:Y:S05]  /*168e0*/  BSYNC B1 ;  /* 0x0000000000017941 */ /* 0x000fea0003800000 */
.L_x_316:
        /* <DEDUP_REMOVED lines=13> */
.L_x_319:
[----:B------:R-:W-:Y:S05]  /*169c0*/  BSYNC B1 ;  /* 0x0000000000017941 */ /* 0x000fea0003800000 */
.L_x_318:
        /* <DEDUP_REMOVED lines=13> */
.L_x_321:
[----:B------:R-:W-:Y:S05]  /*16aa0*/  BSYNC B1 ;  /* 0x0000000000017941 */ /* 0x000fea0003800000 */
.L_x_320:
        /* <DEDUP_REMOVED lines=13> */
.L_x_323:
[----:B------:R-:W-:Y:S05]  /*16b80*/  BSYNC B1 ;  /* 0x0000000000017941 */ /* 0x000fea0003800000 */
.L_x_322:
        /* <DEDUP_REMOVED lines=13> */
.L_x_325:
[----:B------:R-:W-:Y:S05]  /*16c60*/  BSYNC B1 ;  /* 0x0000000000017941 */ /* 0x000fea0003800000 */
.L_x_324:
        /* <DEDUP_REMOVED lines=13> */
.L_x_327:
[----:B------:R-:W-:Y:S05]  /*16d40*/  BSYNC B1 ;  /* 0x0000000000017941 */ /* 0x000fea0003800000 */
.L_x_326:
        /* <DEDUP_REMOVED lines=13> */
.L_x_329:
[----:B------:R-:W-:Y:S05]  /*16e20*/  BSYNC B1 ;  /* 0x0000000000017941 */ /* 0x000fea0003800000 */
.L_x_328:
        /* <DEDUP_REMOVED lines=13> */
.L_x_331:
[----:B------:R-:W-:Y:S05]  /*16f00*/  BSYNC B1 ;  /* 0x0000000000017941 */ /* 0x000fea0003800000 */
.L_x_330:
        /* <DEDUP_REMOVED lines=13> */
.L_x_333:
[----:B------:R-:W-:Y:S05]  /*16fe0*/  BSYNC B1 ;  /* 0x0000000000017941 */ /* 0x000fea0003800000 */
.L_x_332:
        /* <DEDUP_REMOVED lines=13> */
.L_x_335:
[----:B------:R-:W-:Y:S05]  /*170c0*/  BSYNC B1 ;  /* 0x0000000000017941 */ /* 0x000fea0003800000 */
.L_x_334:
        /* <DEDUP_REMOVED lines=13> */
.L_x_337:
[----:B------:R-:W-:Y:S05]  /*171a0*/  BSYNC B1 ;  /* 0x0000000000017941 */ /* 0x000fea0003800000 */
.L_x_336:
        /* <DEDUP_REMOVED lines=13> */
.L_x_339:
[----:B------:R-:W-:Y:S05]  /*17280*/  BSYNC B1 ;  /* 0x0000000000017941 */ /* 0x000fea0003800000 */
.L_x_338:
        /* <DEDUP_REMOVED lines=13> */
.L_x_341:
[----:B------:R-:W-:Y:S05]  /*17360*/  BSYNC B1 ;  /* 0x0000000000017941 */ /* 0x000fea0003800000 */
.L_x_340:
        /* <DEDUP_REMOVED lines=13> */
.L_x_343:
[----:B------:R-:W-:Y:S05]  /*17440*/  BSYNC B1 ;  /* 0x0000000000017941 */ /* 0x000fea0003800000 */
.L_x_342:
        /* <DEDUP_REMOVED lines=13> */
.L_x_345:
[----:B------:R-:W-:Y:S05]  /*17520*/  BSYNC B1 ;  /* 0x0000000000017941 */ /* 0x000fea0003800000 */
.L_x_344:
        /* <DEDUP_REMOVED lines=13> */
.L_x_347:
[----:B------:R-:W-:Y:S05]  /*17600*/  BSYNC B1 ;  /* 0x0000000000017941 */ /* 0x000fea0003800000 */
.L_x_346:
        /* <DEDUP_REMOVED lines=13> */
.L_x_349:
[----:B------:R-:W-:Y:S05]  /*176e0*/  BSYNC B1 ;  /* 0x0000000000017941 */ /* 0x000fea0003800000 */
.L_x_348:
        /* <DEDUP_REMOVED lines=13> */
.L_x_351:
[----:B------:R-:W-:Y:S05]  /*177c0*/  BSYNC B1 ;  /* 0x0000000000017941 */ /* 0x000fea0003800000 */
.L_x_350:
        /* <DEDUP_REMOVED lines=13> */
.L_x_353:
[----:B------:R-:W-:Y:S05]  /*178a0*/  BSYNC B1 ;  /* 0x0000000000017941 */ /* 0x000fea0003800000 */
.L_x_352:
        /* <DEDUP_REMOVED lines=13> */
.L_x_355:
[----:B------:R-:W-:Y:S05]  /*17980*/  BSYNC B1 ;  /* 0x0000000000017941 */ /* 0x000fea0003800000 */
.L_x_354:
        /* <DEDUP_REMOVED lines=13> */
.L_x_357:
[----:B------:R-:W-:Y:S05]  /*17a60*/  BSYNC B1 ;  /* 0x0000000000017941 */ /* 0x000fea0003800000 */
.L_x_356:
        /* <DEDUP_REMOVED lines=13> */
.L_x_359:
[----:B------:R-:W-:Y:S05]  /*17b40*/  BSYNC B1 ;  /* 0x0000000000017941 */ /* 0x000fea0003800000 */
.L_x_358:
        /* <DEDUP_REMOVED lines=13> */
.L_x_361:
[----:B------:R-:W-:Y:S05]  /*17c20*/  BSYNC B1 ;  /* 0x0000000000017941 */ /* 0x000fea0003800000 */
.L_x_360:
        /* <DEDUP_REMOVED lines=13> */
.L_x_363:
[----:B------:R-:W-:Y:S05]  /*17d00*/  BSYNC B1 ;  /* 0x0000000000017941 */ /* 0x000fea0003800000 */
.L_x_362:
        /* <DEDUP_REMOVED lines=13> */
.L_x_365:
[----:B------:R-:W-:Y:S05]  /*17de0*/  BSYNC B1 ;  /* 0x0000000000017941 */ /* 0x000fea0003800000 */
.L_x_364:
        /* <DEDUP_REMOVED lines=13> */
.L_x_367:
[----:B------:R-:W-:Y:S05]  /*17ec0*/  BSYNC B1 ;  /* 0x0000000000017941 */ /* 0x000fea0003800000 */
.L_x_366:
        /* <DEDUP_REMOVED lines=13> */
.L_x_369:
[----:B------:R-:W-:Y:S05]  /*17fa0*/  BSYNC B1 ;  /* 0x0000000000017941 */ /* 0x000fea0003800000 */
.L_x_368:
        /* <DEDUP_REMOVED lines=13> */
.L_x_371:
[----:B------:R-:W-:Y:S05]  /*18080*/  BSYNC B1 ;  /* 0x0000000000017941 */ /* 0x000fea0003800000 */
.L_x_370:
        /* <DEDUP_REMOVED lines=13> */
.L_x_373:
[----:B------:R-:W-:Y:S05]  /*18160*/  BSYNC B1 ;  /* 0x0000000000017941 */ /* 0x000fea0003800000 */
.L_x_372:
        /* <DEDUP_REMOVED lines=13> */
.L_x_375:
[----:B------:R-:W-:Y:S05]  /*18240*/  BSYNC B1 ;  /* 0x0000000000017941 */ /* 0x000fea0003800000 */
.L_x_374:
        /* <DEDUP_REMOVED lines=13> */
.L_x_377:
[----:B------:R-:W-:Y:S05]  /*18320*/  BSYNC B1 ;  /* 0x0000000000017941 */ /* 0x000fea0003800000 */
.L_x_376:
        /* <DEDUP_REMOVED lines=13> */
.L_x_379:
[----:B------:R-:W-:Y:S05]  /*18400*/  BSYNC B1 ;  /* 0x0000000000017941 */ /* 0x000fea0003800000 */
.L_x_378:
        /* <DEDUP_REMOVED lines=13> */
.L_x_381:
[----:B------:R-:W-:Y:S05]  /*184e0*/  BSYNC B1 ;  /* 0x0000000000017941 */ /* 0x000fea0003800000 */
.L_x_380:
        /* <DEDUP_REMOVED lines=13> */
.L_x_383:
[----:B------:R-:W-:Y:S05]  /*185c0*/  BSYNC B1 ;  /* 0x0000000000017941 */ /* 0x000fea0003800000 */
.L_x_382:
        /* <DEDUP_REMOVED lines=13> */
.L_x_385:
[----:B------:R-:W-:Y:S05]  /*186a0*/  BSYNC B1 ;  /* 0x0000000000017941 */ /* 0x000fea0003800000 */
.L_x_384:
        /* <DEDUP_REMOVED lines=13> */
.L_x_387:
[----:B------:R-:W-:Y:S05]  /*18780*/  BSYNC B1 ;  /* 0x0000000000017941 */ /* 0x000fea0003800000 */
.L_x_386:
        /* <DEDUP_REMOVED lines=13> */
.L_x_389:
[----:B------:R-:W-:Y:S05]  /*18860*/  BSYNC B1 ;  /* 0x0000000000017941 */ /* 0x000fea0003800000 */
.L_x_388:
        /* <DEDUP_REMOVED lines=13> */
.L_x_391:
[----:B------:R-:W-:Y:S05]  /*18940*/  BSYNC B1 ;  /* 0x0000000000017941 */ /* 0x000fea0003800000 */
.L_x_390:
        /* <DEDUP_REMOVED lines=13> */
.L_x_393:
[----:B------:R-:W-:Y:S05]  /*18a20*/  BSYNC B1 ;  /* 0x0000000000017941 */ /* 0x000fea0003800000 */
.L_x_392:
        /* <DEDUP_REMOVED lines=13> */
.L_x_395:
[----:B------:R-:W-:Y:S05]  /*18b00*/  BSYNC B1 ;  /* 0x0000000000017941 */ /* 0x000fea0003800000 */
.L_x_394:
        /* <DEDUP_REMOVED lines=13> */
.L_x_397:
[----:B------:R-:W-:Y:S05]  /*18be0*/  BSYNC B1 ;  /* 0x0000000000017941 */ /* 0x000fea0003800000 */
.L_x_396:
        /* <DEDUP_REMOVED lines=13> */
.L_x_399:
[----:B------:R-:W-:Y:S05]  /*18cc0*/  BSYNC B1 ;  /* 0x0000000000017941 */ /* 0x000fea0003800000 */
.L_x_398:
        /* <DEDUP_REMOVED lines=13> */
.L_x_401:
[----:B------:R-:W-:Y:S05]  /*18da0*/  BSYNC B1 ;  /* 0x0000000000017941 */ /* 0x000fea0003800000 */
.L_x_400:
        /* <DEDUP_REMOVED lines=13> */
.L_x_403:
[----:B------:R-:W-:Y:S05]  /*18e80*/  BSYNC B1 ;  /* 0x0000000000017941 */ /* 0x000fea0003800000 */
.L_x_402:
        /* <DEDUP_REMOVED lines=13> */
.L_x_405:
[----:B------:R-:W-:Y:S05]  /*18f60*/  BSYNC B1 ;  /* 0x0000000000017941 */ /* 0x000fea0003800000 */
.L_x_404:
        /* <DEDUP_REMOVED lines=13> */
.L_x_407:
[----:B------:R-:W-:Y:S05]  /*19040*/  BSYNC B1 ;  /* 0x0000000000017941 */ /* 0x000fea0003800000 */
.L_x_406:
        /* <DEDUP_REMOVED lines=13> */
.L_x_409:
[----:B------:R-:W-:Y:S05]  /*19120*/  BSYNC B1 ;  /* 0x0000000000017941 */ /* 0x000fea0003800000 */
.L_x_408:
        /* <DEDUP_REMOVED lines=13> */
.L_x_411:
[----:B------:R-:W-:Y:S05]  /*19200*/  BSYNC B1 ;  /* 0x0000000000017941 */ /* 0x000fea0003800000 */
.L_x_410:
        /* <DEDUP_REMOVED lines=13> */
.L_x_413:
[----:B------:R-:W-:Y:S05]  /*192e0*/  BSYNC B1 ;  /* 0x0000000000017941 */ /* 0x000fea0003800000 */
.L_x_412:
        /* <DEDUP_REMOVED lines=13> */
.L_x_415:
[----:B------:R-:W-:Y:S05]  /*193c0*/  BSYNC B1 ;  /* 0x0000000000017941 */ /* 0x000fea0003800000 */
.L_x_414:
        /* <DEDUP_REMOVED lines=13> */
.L_x_417:
[----:B------:R-:W-:Y:S05]  /*194a0*/  BSYNC B1 ;  /* 0x0000000000017941 */ /* 0x000fea0003800000 */
.L_x_416:
        /* <DEDUP_REMOVED lines=13> */
.L_x_419:
[----:B------:R-:W-:Y:S05]  /*19580*/  BSYNC B1 ;  /* 0x0000000000017941 */ /* 0x000fea0003800000 */
.L_x_418:
        /* <DEDUP_REMOVED lines=13> */
.L_x_421:
[----:B------:R-:W-:Y:S05]  /*19660*/  BSYNC B1 ;  /* 0x0000000000017941 */ /* 0x000fea0003800000 */
.L_x_420:
        /* <DEDUP_REMOVED lines=13> */
.L_x_423:
[----:B------:R-:W-:Y:S05]  /*19740*/  BSYNC B1 ;  /* 0x0000000000017941 */ /* 0x000fea0003800000 */
.L_x_422:
        /* <DEDUP_REMOVED lines=13> */
.L_x_425:
[----:B------:R-:W-:Y:S05]  /*19820*/  BSYNC B1 ;  /* 0x0000000000017941 */ /* 0x000fea0003800000 */
.L_x_424:
        /* <DEDUP_REMOVED lines=13> */
.L_x_427:
[----:B------:R-:W-:Y:S05]  /*19900*/  BSYNC B1 ;  /* 0x0000000000017941 */ /* 0x000fea0003800000 */
.L_x_426:
        /* <DEDUP_REMOVED lines=13> */
.L_x_429:
[----:B------:R-:W-:Y:S05]  /*199e0*/  BSYNC B1 ;  /* 0x0000000000017941 */ /* 0x000fea0003800000 */
.L_x_428:
        /* <DEDUP_REMOVED lines=13> */
.L_x_431:
[----:B------:R-:W-:Y:S05]  /*19ac0*/  BSYNC B1 ;  /* 0x0000000000017941 */ /* 0x000fea0003800000 */
.L_x_430:
        /* <DEDUP_REMOVED lines=13> */
.L_x_433:
[----:B------:R-:W-:Y:S05]  /*19ba0*/  BSYNC B1 ;  /* 0x0000000000017941 */ /* 0x000fea0003800000 */
.L_x_432:
        /* <DEDUP_REMOVED lines=13> */
.L_x_435:
[----:B------:R-:W-:Y:S05]  /*19c80*/  BSYNC B1 ;  /* 0x0000000000017941 */ /* 0x000fea0003800000 */
.L_x_434:
        /* <DEDUP_REMOVED lines=13> */
.L_x_437:
[----:B------:R-:W-:Y:S05]  /*19d60*/  BSYNC B1 ;  /* 0x0000000000017941 */ /* 0x000fea0003800000 */
.L_x_436:
        /* <DEDUP_REMOVED lines=13> */
.L_x_439:
[----:B------:R-:W-:Y:S05]  /*19e40*/  BSYNC B1 ;  /* 0x0000000000017941 */ /* 0x000fea0003800000 */
.L_x_438:
        /* <DEDUP_REMOVED lines=13> */
.L_x_441:
[----:B------:R-:W-:Y:S05]  /*19f20*/  BSYNC B1 ;  /* 0x0000000000017941 */ /* 0x000fea0003800000 */
.L_x_440:
        /* <DEDUP_REMOVED lines=13> */
.L_x_443:
[----:B------:R-:W-:Y:S05]  /*1a000*/  BSYNC B1 ;  /* 0x0000000000017941 */ /* 0x000fea0003800000 */
.L_x_442:
        /* <DEDUP_REMOVED lines=13> */
.L_x_445:
[----:B------:R-:W-:Y:S05]  /*1a0e0*/  BSYNC B1 ;  /* 0x0000000000017941 */ /* 0x000fea0003800000 */
.L_x_444:
        /* <DEDUP_REMOVED lines=13> */
.L_x_447:
[----:B------:R-:W-:Y:S05]  /*1a1c0*/  BSYNC B1 ;  /* 0x0000000000017941 */ /* 0x000fea0003800000 */
.L_x_446:
        /* <DEDUP_REMOVED lines=13> */
.L_x_449:
[----:B------:R-:W-:Y:S05]  /*1a2a0*/  BSYNC B1 ;  /* 0x0000000000017941 */ /* 0x000fea0003800000 */
.L_x_448:
        /* <DEDUP_REMOVED lines=13> */
.L_x_451:
[----:B------:R-:W-:Y:S05]  /*1a380*/  BSYNC B1 ;  /* 0x0000000000017941 */ /* 0x000fea0003800000 */
.L_x_450:
        /* <DEDUP_REMOVED lines=13> */
.L_x_453:
[----:B------:R-:W-:Y:S05]  /*1a460*/  BSYNC B1 ;  /* 0x0000000000017941 */ /* 0x000fea0003800000 */
.L_x_452:
        /* <DEDUP_REMOVED lines=13> */
.L_x_455:
[----:B------:R-:W-:Y:S05]  /*1a540*/  BSYNC B1 ;  /* 0x0000000000017941 */ /* 0x000fea0003800000 */
.L_x_454:
        /* <DEDUP_REMOVED lines=13> */
.L_x_457:
[----:B------:R-:W-:Y:S05]  /*1a620*/  BSYNC B1 ;  /* 0x0000000000017941 */ /* 0x000fea0003800000 */
.L_x_456:
        /* <DEDUP_REMOVED lines=13> */
.L_x_459:
[----:B------:R-:W-:Y:S05]  /*1a700*/  BSYNC B1 ;  /* 0x0000000000017941 */ /* 0x000fea0003800000 */
.L_x_458:
        /* <DEDUP_REMOVED lines=13> */
.L_x_461:
[----:B------:R-:W-:Y:S05]  /*1a7e0*/  BSYNC B1 ;  /* 0x0000000000017941 */ /* 0x000fea0003800000 */
.L_x_460:
        /* <DEDUP_REMOVED lines=13> */
.L_x_463:
[----:B------:R-:W-:Y:S05]  /*1a8c0*/  BSYNC B1 ;  /* 0x0000000000017941 */ /* 0x000fea0003800000 */
.L_x_462:
        /* <DEDUP_REMOVED lines=13> */
.L_x_465:
[----:B------:R-:W-:Y:S05]  /*1a9a0*/  BSYNC B1 ;  /* 0x0000000000017941 */ /* 0x000fea0003800000 */
.L_x_464:
        /* <DEDUP_REMOVED lines=13> */
.L_x_467:
[----:B------:R-:W-:Y:S05]  /*1aa80*/  BSYNC B1 ;  /* 0x0000000000017941 */ /* 0x000fea0003800000 */
.L_x_466:
        /* <DEDUP_REMOVED lines=13> */
.L_x_469:
[----:B------:R-:W-:Y:S05]  /*1ab60*/  BSYNC B1 ;  /* 0x0000000000017941 */ /* 0x000fea0003800000 */
.L_x_468:
        /* <DEDUP_REMOVED lines=13> */
.L_x_471:
[----:B------:R-:W-:Y:S05]  /*1ac40*/  BSYNC B1 ;  /* 0x0000000000017941 */ /* 0x000fea0003800000 */
.L_x_470:
        /* <DEDUP_REMOVED lines=13> */
.L_x_473:
[----:B------:R-:W-:Y:S05]  /*1ad20*/  BSYNC B1 ;  /* 0x0000000000017941 */ /* 0x000fea0003800000 */
.L_x_472:
        /* <DEDUP_REMOVED lines=13> */
.L_x_475:
[----:B------:R-:W-:Y:S05]  /*1ae00*/  BSYNC B1 ;  /* 0x0000000000017941 */ /* 0x000fea0003800000 */
.L_x_474:
        /* <DEDUP_REMOVED lines=13> */
.L_x_477:
[----:B------:R-:W-:Y:S05]  /*1aee0*/  BSYNC B1 ;  /* 0x0000000000017941 */ /* 0x000fea0003800000 */
.L_x_476:
        /* <DEDUP_REMOVED lines=13> */
.L_x_479:
[----:B------:R-:W-:Y:S05]  /*1afc0*/  BSYNC B1 ;  /* 0x0000000000017941 */ /* 0x000fea0003800000 */
.L_x_478:
        /* <DEDUP_REMOVED lines=13> */
.L_x_481:
[----:B------:R-:W-:Y:S05]  /*1b0a0*/  BSYNC B1 ;  /* 0x0000000000017941 */ /* 0x000fea0003800000 */
.L_x_480:
        /* <DEDUP_REMOVED lines=13> */
.L_x_483:
[----:B------:R-:W-:Y:S05]  /*1b180*/  BSYNC B1 ;  /* 0x0000000000017941 */ /* 0x000fea0003800000 */
.L_x_482:
        /* <DEDUP_REMOVED lines=13> */
.L_x_485:
[----:B------:R-:W-:Y:S05]  /*1b260*/  BSYNC B1 ;  /* 0x0000000000017941 */ /* 0x000fea0003800000 */
.L_x_484:
        /* <DEDUP_REMOVED lines=13> */
.L_x_487:
[----:B------:R-:W-:Y:S05]  /*1b340*/  BSYNC B1 ;  /* 0x0000000000017941 */ /* 0x000fea0003800000 */
.L_x_486:
        /* <DEDUP_REMOVED lines=13> */
.L_x_489:
[----:B------:R-:W-:Y:S05]  /*1b420*/  BSYNC B1 ;  /* 0x0000000000017941 */ /* 0x000fea0003800000 */
.L_x_488:
        /* <DEDUP_REMOVED lines=13> */
.L_x_491:
[----:B------:R-:W-:Y:S05]  /*1b500*/  BSYNC B1 ;  /* 0x0000000000017941 */ /* 0x000fea0003800000 */
.L_x_490:
        /* <DEDUP_REMOVED lines=13> */
.L_x_493:
[----:B------:R-:W-:Y:S05]  /*1b5e0*/  BSYNC B1 ;  /* 0x0000000000017941 */ /* 0x000fea0003800000 */
.L_x_492:
        /* <DEDUP_REMOVED lines=13> */
.L_x_495:
[----:B------:R-:W-:Y:S05]  /*1b6c0*/  BSYNC B1 ;  /* 0x0000000000017941 */ /* 0x000fea0003800000 */
.L_x_494:
        /* <DEDUP_REMOVED lines=13> */
.L_x_497:
[----:B------:R-:W-:Y:S05]  /*1b7a0*/  BSYNC B1 ;  /* 0x0000000000017941 */ /* 0x000fea0003800000 */
.L_x_496:
        /* <DEDUP_REMOVED lines=13> */
.L_x_499:
[----:B------:R-:W-:Y:S05]  /*1b880*/  BSYNC B1 ;  /* 0x0000000000017941 */ /* 0x000fea0003800000 */
.L_x_498:
        /* <DEDUP_REMOVED lines=13> */
.L_x_501:
[----:B------:R-:W-:Y:S05]  /*1b960*/  BSYNC B1 ;  /* 0x0000000000017941 */ /* 0x000fea0003800000 */
.L_x_500:
        /* <DEDUP_REMOVED lines=13> */
.L_x_503:
[----:B------:R-:W-:Y:S05]  /*1ba40*/  BSYNC B1 ;  /* 0x0000000000017941 */ /* 0x000fea0003800000 */
.L_x_502:
        /* <DEDUP_REMOVED lines=13> */
.L_x_505:
[----:B------:R-:W-:Y:S05]  /*1bb20*/  BSYNC B1 ;  /* 0x0000000000017941 */ /* 0x000fea0003800000 */
.L_x_504:
        /* <DEDUP_REMOVED lines=13> */
.L_x_507:
[----:B------:R-:W-:Y:S05]  /*1bc00*/  BSYNC B1 ;  /* 0x0000000000017941 */ /* 0x000fea0003800000 */
.L_x_506:
        /* <DEDUP_REMOVED lines=13> */
.L_x_509:
[----:B------:R-:W-:Y:S05]  /*1bce0*/  BSYNC B1 ;  /* 0x0000000000017941 */ /* 0x000fea0003800000 */
.L_x_508:
        /* <DEDUP_REMOVED lines=13> */
.L_x_511:
[----:B------:R-:W-:Y:S05]  /*1bdc0*/  BSYNC B1 ;  /* 0x0000000000017941 */ /* 0x000fea0003800000 */
.L_x_510:
        /* <DEDUP_REMOVED lines=13> */
.L_x_513:
[----:B------:R-:W-:Y:S05]  /*1bea0*/  BSYNC B1 ;  /* 0x0000000000017941 */ /* 0x000fea0003800000 */
.L_x_512:
        /* <DEDUP_REMOVED lines=13> */
.L_x_515:
[----:B------:R-:W-:Y:S05]  /*1bf80*/  BSYNC B1 ;  /* 0x0000000000017941 */ /* 0x000fea0003800000 */
.L_x_514:
        /* <DEDUP_REMOVED lines=13> */
.L_x_517:
[----:B------:R-:W-:Y:S05]  /*1c060*/  BSYNC B1 ;  /* 0x0000000000017941 */ /* 0x000fea0003800000 */
.L_x_516:
        /* <DEDUP_REMOVED lines=13> */
.L_x_519:
[----:B------:R-:W-:Y:S05]  /*1c140*/  BSYNC B1 ;  /* 0x0000000000017941 */ /* 0x000fea0003800000 */
.L_x_518:
        /* <DEDUP_REMOVED lines=13> */
.L_x_521:
[----:B------:R-:W-:Y:S05]  /*1c220*/  BSYNC B1 ;  /* 0x0000000000017941 */ /* 0x000fea0003800000 */
.L_x_520:
        /* <DEDUP_REMOVED lines=13> */
.L_x_523:
[----:B------:R-:W-:Y:S05]  /*1c300*/  BSYNC B1 ;  /* 0x0000000000017941 */ /* 0x000fea0003800000 */
.L_x_522:
        /* <DEDUP_REMOVED lines=13> */
.L_x_525:
[----:B------:R-:W-:Y:S05]  /*1c3e0*/  BSYNC B1 ;  /* 0x0000000000017941 */ /* 0x000fea0003800000 */
.L_x_524:
        /* <DEDUP_REMOVED lines=13> */
.L_x_527:
[----:B------:R-:W-:Y:S05]  /*1c4c0*/  BSYNC B1 ;  /* 0x0000000000017941 */ /* 0x000fea0003800000 */
.L_x_526:
        /* <DEDUP_REMOVED lines=13> */
.L_x_529:
[----:B------:R-:W-:Y:S05]  /*1c5a0*/  BSYNC B1 ;  /* 0x0000000000017941 */ /* 0x000fea0003800000 */
.L_x_528:
        /* <DEDUP_REMOVED lines=13> */
.L_x_531:
[----:B------:R-:W-:Y:S05]  /*1c680*/  BSYNC B1 ;  /* 0x0000000000017941 */ /* 0x000fea0003800000 */
.L_x_530:
        /* <DEDUP_REMOVED lines=13> */
.L_x_533:
[----:B------:R-:W-:Y:S05]  /*1c760*/  BSYNC B1 ;  /* 0x0000000000017941 */ /* 0x000fea0003800000 */
.L_x_532:
        /* <DEDUP_REMOVED lines=13> */
.L_x_535:
[----:B------:R-:W-:Y:S05]  /*1c840*/  BSYNC B1 ;  /* 0x0000000000017941 */ /* 0x000fea0003800000 */
.L_x_534:
        /* <DEDUP_REMOVED lines=13> */
.L_x_537:
[----:B------:R-:W-:Y:S05]  /*1c920*/  BSYNC B1 ;  /* 0x0000000000017941 */ /* 0x000fea0003800000 */
.L_x_536:
        /* <DEDUP_REMOVED lines=13> */
.L_x_539:
[----:B------:R-:W-:Y:S05]  /*1ca00*/  BSYNC B1 ;  /* 0x0000000000017941 */ /* 0x000fea0003800000 */
.L_x_538:
        /* <DEDUP_REMOVED lines=13> */
.L_x_541:
[----:B------:R-:W-:Y:S05]  /*1cae0*/  BSYNC B1 ;  /* 0x0000000000017941 */ /* 0x000fea0003800000 */
.L_x_540:
        /* <DEDUP_REMOVED lines=13> */
.L_x_543:
[----:B------:R-:W-:Y:S05]  /*1cbc0*/  BSYNC B1 ;  /* 0x0000000000017941 */ /* 0x000fea0003800000 */
.L_x_542:
        /* <DEDUP_REMOVED lines=13> */
.L_x_545:
[----:B------:R-:W-:Y:S05]  /*1cca0*/  BSYNC B1 ;  /* 0x0000000000017941 */ /* 0x000fea0003800000 */
.L_x_544:
        /* <DEDUP_REMOVED lines=13> */
.L_x_547:
[----:B------:R-:W-:Y:S05]  /*1cd80*/  BSYNC B1 ;  /* 0x0000000000017941 */ /* 0x000fea0003800000 */
.L_x_546:
[----:B--234-:R-:W2:Y:S01]  /*1cd90*/  LDL.LU R3, [R1+0x44c] ;  /* 0x00044c0001037983 */ /* 0x01cea20000300800 */
        /* <DEDUP_REMOVED lines=12> */
.L_x_549:
[----:B------:R-:W-:Y:S05]  /*1ce60*/  BSYNC B1 ;  /* 0x0000000000017941 */ /* 0x000fea0003800000 */
.L_x_548:
[----:B--2---:R-:W2:Y:S01]  /*1ce70*/  LDL.LU R3, [R1+0x450] ;  /* 0x0004500001037983 */ /* 0x004ea20000300800 */
        /* <DEDUP_REMOVED lines=12> */
.L_x_551:
[----:B------:R-:W-:Y:S05]  /*1cf40*/  BSYNC B1 ;  /* 0x0000000000017941 */ /* 0x000fea0003800000 */
.L_x_550:
[----:B------:R-:W-:Y:S05]  /*1cf50*/  @P1 BRA `(.L_x_552) ;  /* 0x00000048008c1947 */ /* 0x000fea0003800000 */
[----:B------:R-:W2:Y:S01]  /*1cf60*/  LDL.LU R2, [R1+0x454] ;  /* 0x0004540001027983 */ /* 0x000ea20000300800 */
[----:B-----5:R-:W-:-:S04]  /*1cf70*/  LOP3.LUT R0, R0, 0xff, RZ, 0xc0, !PT ;  /* 0x000000ff00007812 */ /* 0x020fc800078ec0ff */
[----:B------:R-:W-:-:S05]  /*1cf80*/  F2FP.F16.E4M3.UNPACK_B R0, R0 ;  /* 0x00000000ff00723e */ /* 0x000fca00020006ff */
[----:B------:R-:W-:-:S05]  /*1cf90*/  HADD2.F32 R0, -RZ, R0.H0_H0 ;  /* 0x20000000ff007230 */ /* 0x000fca0000004100 */
[----:B------:R-:W-:-:S04]  /*1cfa0*/  FMUL R0, R0, UR23 ;  /* 0x0000001700007c20 */ /* 0x000fc80008400000 */
[----:B--2---:R-:W-:-:S05]  /*1cfb0*/  FFMA R0, R2, UR22, R0 ;  /* 0x0000001602007c23 */ /* 0x004fca0008000000 */
[----:B------:R-:W-:-:S05]  /*1cfc0*/  F2FP.SATFINITE.E4M3.F32.PACK_AB_MERGE_C R3, RZ, R0, RZ ;  /* 0x00000000ff03723e */ /* 0x000fca00048070ff */
[----:B------:R2:W-:Y:S01]  /*1cfd0*/  STG.E.U8 desc[UR20][R26.64+0xf9], R3 ;  /* 0x0000f9031a007986 */ /* 0x0005e2000c101114 */
[----:B------:R-:W-:Y:S05]  /*1cfe0*/  BRA `(.L_x_552) ;  /* 0x0000004800687947 */ /* 0x000fea0003800000 */
.L_x_39:
[----:B------:R-:W-:Y:S01]  /*1cff0*/  ISETP.GE.AND P3, PT, R32, 0x1, PT ;  /* 0x000000012000780c */ /* 0x000fe20003f66270 */
[----:B------:R-:W-:Y:S01]  /*1d000*/  FMUL R4, R4, UR22 ;  /* 0x0000001604047c20 */ /* 0x000fe20008400000 */
[----:B------:R-:W2:Y:S02]  /*1d010*/  LDL.LU R35, [R1+0x200] ;  /* 0x0002000001237983 */ /* 0x000ea40000300800 */
[----:B------:R-:W-:Y:S02]  /*1d020*/  ISETP.LT.OR P0, PT, R0, 0x1, !P3 ;  /* 0x000000010000780c */ /* 0x000fe40005f01670 */
[----:B------:R-:W-:Y:S01]  /*1d030*/  F2FP.SATFINITE.E4M3.F32.PACK_AB_MERGE_C R4, RZ, R4, RZ ;  /* 0x00000004ff04723e */ /* 0x000fe200048070ff */
[----:B------:R-:W-:Y:S01]  /*1d040*/  FMUL R5, R5, UR22 ;  /* 0x0000001605057c20 */ /* 0x000fe20008400000 */
[----:B------:R-:W-:Y:S01]  /*1d050*/  ISETP.GE.AND P2, PT, R32, 0x9, PT ;  /* 0x000000092000780c */ /* 0x000fe20003f46270 */
[----:B------:R-:W-:Y:S01]  /*1d060*/  FMUL R6, R6, UR22 ;  /* 0x0000001606067c20 */ /* 0x000fe20008400000 */
[----:B------:R-:W-:Y:S01]  /*1d070*/  FMUL R7, R7, UR22 ;  /* 0x0000001607077c20 */ /* 0x000fe20008400000 */
[----:B------:R-:W-:Y:S01]  /*1d080*/  ISETP.LT.OR P1, PT, R0, 0x9, !P3 ;  /* 0x000000090000780c */ /* 0x000fe20005f21670 */
[----:B------:R-:W-:Y:S01]  /*1d090*/  FMUL R8, R8, UR22 ;  /* 0x0000001608087c20 */ /* 0x000fe20008400000 */
[----:B------:R-:W-:Y:S01]  /*1d0a0*/  ISETP.LT.OR P5, PT, R0, 0xa, !P3 ;  /* 0x0000000a0000780c */ /* 0x000fe20005fa1670 */
[----:B------:R-:W-:Y:S01]  /*1d0b0*/  FMUL R9, R9, UR22 ;  /* 0x0000001609097c20 */ /* 0x000fe20008400000 */
[----:B------:R-:W-:Y:S01]  /*1d0c0*/  FMUL R10, R10, UR22 ;  /* 0x000000160a0a7c20 */ /* 0x000fe20008400000 */
[----:B------:R-:W-:Y:S01]  /*1d0d0*/  FMUL R11, R11, UR22 ;  /* 0x000000160b0b7c20 */ /* 0x000fe20008400000 */
[----:B------:R-:W-:Y:S01]  /*1d0e0*/  @!P0 STG.E.U8 desc[UR20][R2.64], R4 ;  /* 0x0000000402008986 */ /* 0x000fe2000c101114 */
[----:B------:R-:W-:-:S02]  /*1d0f0*/  ISETP.LT.OR P0, PT, R0, 0x2, !P3 ;  /* 0x000000020000780c */ /* 0x000fc40005f01670 */
[----:B------:R-:W-:Y:S01]  /*1d100*/  F2FP.SATFINITE.E4M3.F32.PACK_AB_MERGE_C R5, RZ, R5, RZ ;  /* 0x00000005ff05723e */ /* 0x000fe200048070ff */
[----:B------:R-:W-:Y:S01]  /*1d110*/  FMUL R12, R12, UR22 ;  /* 0x000000160c0c7c20 */ /* 0x000fe20008400000 */
[----:B------:R-:W-:Y:S01]  /*1d120*/  F2FP.SATFINITE.E4M3.F32.PACK_AB_MERGE_C R6, RZ, R6, RZ ;  /* 0x00000006ff06723e */ /* 0x000fe200048070ff */
[----:B------:R-:W-:Y:S01]  /*1d130*/  FMUL R13, R13, UR22 ;  /* 0x000000160d0d7c20 */ /* 0x000fe20008400000 */
[----:B------:R-:W-:Y:S01]  /*1d140*/  FMUL R14, R14, UR22 ;  /* 0x000000160e0e7c20 */ /* 0x000fe20008400000 */
[----:B------:R-:W-:Y:S01]  /*1d150*/  FMUL R15, R15, UR22 ;  /* 0x000000160f0f7c20 */ /* 0x000fe20008400000 */
[----:B------:R-:W-:Y:S01]  /*1d160*/  FMUL R16, R16, UR22 ;  /* 0x0000001610107c20 */ /* 0x000fe20008400000 */
[----:B------:R-:W-:Y:S01]  /*1d170*/  FMUL R17, R17, UR22 ;  /* 0x0000001611117c20 */ /* 0x000fe20008400000 */
[----:B------:R-:W-:Y:S01]  /*1d180*/  FMUL R18, R18, UR22 ;  /* 0x0000001612127c20 */ /* 0x000fe20008400000 */
[----:B------:R-:W-:Y:S01]  /*1d190*/  FMUL R19, R19, UR22 ;  /* 0x0000001613137c20 */ /* 0x000fe20008400000 */
[----:B------:R-:W-:Y:S01]  /*1d1a0*/  FMUL R20, R20, UR22 ;  /* 0x0000001614147c20 */ /* 0x000fe20008400000 */
[----:B------:R0:W-:Y:S01]  /*1d1b0*/  @!P0 STG.E.U8 desc[UR20][R2.64+0x1], R5 ;  /* 0x0000010502008986 */ /* 0x0001e2000c101114 */
[----:B------:R-:W-:-:S02]  /*1d1c0*/  ISETP.LT.OR P0, PT, R0, 0x1, !P2 ;  /* 0x000000010000780c */ /* 0x000fc40005701670 */
[----:B------:R-:W-:Y:S01]  /*1d1d0*/  F2FP.SATFINITE.E4M3.F32.PACK_AB_MERGE_C R7, RZ, R7, RZ ;  /* 0x00000007ff07723e */ /* 0x000fe200048070ff */
[----:B------:R-:W-:Y:S01]  /*1d1e0*/  FMUL R21, R21, UR22 ;  /* 0x0000001615157c20 */ /* 0x000fe20008400000 */
[----:B------:R-:W-:Y:S01]  /*1d1f0*/  FMUL R22, R22, UR22 ;  /* 0x0000001616167c20 */ /* 0x000fe20008400000 */
[----:B------:R-:W4:Y:S08]  /*1d200*/  LDL.LU R34, [R1+0x204] ;  /* 0x0002040001227983 */ /* 0x000f300000300800 */
[----:B------:R-:W-:Y:S01]  /*1d210*/  @!P0 STG.E.U8 desc[UR20][R24.64], R6 ;  /* 0x0000000618008986 */ /* 0x000fe2000c101114 */
[----:B------:R-:W-:-:S02]  /*1d220*/  ISETP.LT.OR P0, PT, R0, 0x2, !P2 ;  /* 0x000000020000780c */ /* 0x000fc40005701670 */
[----:B------:R-:W-:Y:S01]  /*1d230*/  F2FP.SATFINITE.E4M3.F32.PACK_AB_MERGE_C R8, RZ, R8, RZ ;  /* 0x00000008ff08723e */ /* 0x000fe200048070ff */
[----:B------:R-:W5:Y:S01]  /*1d240*/  LDL.LU R38, [R1+0x208] ;  /* 0x0002080001267983 */ /* 0x000f620000300800 */
[----:B------:R-:W-:Y:S02]  /*1d250*/  F2FP.SATFINITE.E4M3.F32.PACK_AB_MERGE_C R9, RZ, R9, RZ ;  /* 0x00000009ff09723e */ /* 0x000fe400048070ff */
[----:B------:R-:W-:Y:S01]  /*1d260*/  F2FP.SATFINITE.E4M3.F32.PACK_AB_MERGE_C R10, RZ, R10, RZ ;  /* 0x0000000aff0a723e */ /* 0x000fe200048070ff */
[----:B------:R-:W-:Y:S01]  /*1d270*/  FMUL R23, R23, UR22 ;  /* 0x0000001617177c20 */ /* 0x000fe20008400000 */
[----:B------:R-:W-:Y:S01]  /*1d280*/  F2FP.SATFINITE.E4M3.F32.PACK_AB_MERGE_C R11, RZ, R11, RZ ;  /* 0x0000000bff0b723e */ /* 0x000fe200048070ff */
[----:B------:R-:W3:Y:S04]  /*1d290*/  LDL.LU R37, [R1+0x20c] ;  /* 0x00020c0001257983 */ /* 0x000ee80000300800 */
[----:B------:R1:W-:Y:S01]  /*1d2a0*/  @!P0 STG.E.U8 desc[UR20][R24.64+0x1], R7 ;  /* 0x0000010718008986 */ /* 0x0003e2000c101114 */
[----:B------:R-:W-:-:S03]  /*1d2b0*/  ISETP.LT.OR P0, PT, R0, 0x9, !P2 ;  /* 0x000000090000780c */ /* 0x000fc60005701670 */
[----:B------:R-:W-:Y:S01]  /*1d2c0*/  @!P1 STG.E.U8 desc[UR20][R2.64+0x8], R8 ;  /* 0x0000080802009986 */ /* 0x000fe2000c101114 */
[----:B------:R-:W-:-:S03]  /*1d2d0*/  ISETP.LT.OR P1, PT, R0, 0xa, !P2 ;  /* 0x0000000a0000780c */ /* 0x000fc60005721670 */
[----:B------:R-:W-:Y:S01]  /*1d2e0*/  @!P5 STG.E.U8 desc[UR20][R2.64+0x9], R9 ;  /* 0x000009090200d986 */ /* 0x000fe2000c101114 */
[----:B------:R-:W-:Y:S02]  /*1d2f0*/  ISETP.LT.OR P5, PT, R0, 0x11, !P3 ;  /* 0x000000110000780c */ /* 0x000fe40005fa1670 */
[----:B------:R-:W-:Y:S01]  /*1d300*/  F2FP.SATFINITE.E4M3.F32.PACK_AB_MERGE_C R12, RZ, R12, RZ ;  /* 0x0000000cff0c723e */ /* 0x000fe200048070ff */
[----:B------:R-:W-:Y:S01]  /*1d310*/  FMUL R152, R152, UR22 ;  /* 0x0000001698987c20 */ /* 0x000fe20008400000 */
[----:B------:R-:W-:Y:S01]  /*1d320*/  F2FP.SATFINITE.E4M3.F32.PACK_AB_MERGE_C R13, RZ, R13, RZ ;  /* 0x0000000dff0d723e */ /* 0x000fe200048070ff */
[----:B------:R-:W-:Y:S01]  /*1d330*/  @!P0 STG.E.U8 desc[UR20][R24.64+0x8], R10 ;  /* 0x0000080a18008986 */ /* 0x000fe2000c101114 */
[----:B------:R-:W-:-:S03]  /*1d340*/  ISETP.LT.OR P0, PT, R0, 0x12, !P3 ;  /* 0x000000120000780c */ /* 0x000fc60005f01670 */
[----:B------:R-:W-:Y:S01]  /*1d350*/  @!P1 STG.E.U8 desc[UR20][R24.64+0x9], R11 ;  /* 0x0000090b18009986 */ /* 0x000fe2000c101114 */
[----:B------:R-:W-:-:S03]  /*1d360*/  ISETP.LT.OR P1, PT, R0, 0x11, !P2 ;  /* 0x000000110000780c */ /* 0x000fc60005721670 */
[----:B------:R-:W-:Y:S01]  /*1d370*/  @!P5 STG.E.U8 desc[UR20][R2.64+0x10], R12 ;  /* 0x0000100c0200d986 */ /* 0x000fe2000c101114 */
[C---:B------:R-:W-:Y:S02]  /*1d380*/  ISETP.LT.OR P5, PT, R0.reuse, 0x12, !P2 ;  /* 0x000000120000780c */ /* 0x040fe400057a1670 */
[----:B------:R-:W-:Y:S01]  /*1d390*/  F2FP.SATFINITE.E4M3.F32.PACK_AB_MERGE_C R14, RZ, R14, RZ ;  /* 0x0000000eff0e723e */ /* 0x000fe200048070ff */
[----:B------:R-:W4:Y:S04]  /*1d3a0*/  LDL.LU R33, [R1+0x210] ;  /* 0x0002100001217983 */ /* 0x000f280000300800 */
[----:B------:R-:W-:Y:S01]  /*1d3b0*/  @!P0 STG.E.U8 desc[UR20][R2.64+0x11], R13 ;  /* 0x0000110d02008986 */ /* 0x000fe2000c101114 */
[----:B------:R-:W-:Y:S02]  /*1d3c0*/  ISETP.LT.OR P0, PT, R0, 0x19, !P3 ;  /* 0x000000190000780c */ /* 0x000fe40005f01670 */
[----:B------:R-:W-:-:S02]  /*1d3d0*/  F2FP.SATFINITE.E4M3.F32.PACK_AB_MERGE_C R15, RZ, R15, RZ ;  /* 0x0000000fff0f723e */ /* 0x000fc400048070ff */
[----:B------:R-:W-:Y:S01]  /*1d3e0*/  F2FP.SATFINITE.E4M3.F32.PACK_AB_MERGE_C R16, RZ, R16, RZ ;  /* 0x00000010ff10723e */ /* 0x000fe200048070ff */
[----:B------:R-:W-:Y:S01]  /*1d3f0*/  @!P1 STG.E.U8 desc[UR20][R24.64+0x10], R14 ;  /* 0x0000100e18009986 */ /* 0x000fe2000c101114 */
        /* <DEDUP_REMOVED lines=8> */
[----:B------:R-:W3:Y:S01]  /*1d480*/  LDL.LU R31, [R1+0x214] ;  /* 0x00021400011f7983 */ /* 0x000ee20000300800 */
[----:B------:R-:W-:-:S03]  /*1d490*/  F2FP.SATFINITE.E4M3.F32.PACK_AB_MERGE_C R19, RZ, R19, RZ ;  /* 0x00000013ff13723e */ /* 0x000fc600048070ff */
[----:B------:R-:W-:Y:S01]  /*1d4a0*/  @!P1 STG.E.U8 desc[UR20][R2.64+0x19], R17 ;  /* 0x0000191102009986 */ /* 0x000fe2000c101114 */
[----:B------:R-:W-:-:S03]  /*1d4b0*/  ISETP.LT.OR P1, PT, R0, 0x21, !P3 ;  /* 0x000000210000780c */ /* 0x000fc60005f21670 */
[----:B------:R-:W-:Y:S01]  /*1d4c0*/  @!P5 STG.E.U8 desc[UR20][R24.64+0x18], R18 ;  /* 0x000018121800d986 */ /* 0x000fe2000c101114 */
[----:B------:R-:W-:-:S03]  /*1d4d0*/  ISETP.LT.OR P5, PT, R0, 0x22, !P3 ;  /* 0x000000220000780c */ /* 0x000fc60005fa1670 */
[----:B------:R-:W-:Y:S01]  /*1d4e0*/  @!P0 STG.E.U8 desc[UR20][R24.64+0x19], R19 ;  /* 0x0000191318008986 */ /* 0x000fe2000c101114 */
[----:B------:R-:W-:Y:S02]  /*1d4f0*/  ISETP.LT.OR P0, PT, R0, 0x21, !P2 ;  /* 0x000000210000780c */ /* 0x000fe40005701670 */
[----:B------:R-:W-:Y:S01]  /*1d500*/  F2FP.SATFINITE.E4M3.F32.PACK_AB_MERGE_C R20, RZ, R20, RZ ;  /* 0x00000014ff14723e */ /* 0x000fe200048070ff */
[----:B------:R-:W3:Y:S01]  /*1d510*/  LDL.LU R30, [R1+0x218] ;  /* 0x00021800011e7983 */ /* 0x000ee20000300800 */
[----:B------:R-:W-:Y:S01]  /*1d520*/  F2FP.SATFINITE.E4M3.F32.PACK_AB_MERGE_C R21, RZ, R21, RZ ;  /* 0x00000015ff15723e */ /* 0x000fe200048070ff */
[----:B------:R-:W-:Y:S01]  /*1d530*/  FMUL R154, R154, UR22 ;  /* 0x000000169a9a7c20 */ /* 0x000fe20008400000 */
[----:B------:R-:W-:Y:S01]  /*1d540*/  F2FP.SATFINITE.E4M3.F32.PACK_AB_MERGE_C R22, RZ, R22, RZ ;  /* 0x00000016ff16723e */ /* 0x000fe200048070ff */
[----:B------:R-:W-:Y:S01]  /*1d550*/  @!P1 STG.E.U8 desc[UR20][R2.64+0x20], R20 ;  /* 0x0000201402009986 */ /* 0x000fe2000c101114 */
[C---:B------:R-:W-:Y:S01]  /*1d560*/  ISETP.LT.OR P1, PT, R0.reuse, 0x22, !P2 ;  /* 0x000000220000780c */ /* 0x040fe20005721670 */
[----:B------:R-:W-:Y:S01]  /*1d570*/  FMUL R155, R155, UR22 ;  /* 0x000000169b9b7c20 */ /* 0x000fe20008400000 */
[----:B------:R-:W-:Y:S01]  /*1d580*/  F2FP.SATFINITE.E4M3.F32.PACK_AB_MERGE_C R23, RZ, R23, RZ ;  /* 0x00000017ff17723e */ /* 0x000fe200048070ff */
[----:B------:R-:W-:Y:S01]  /*1d590*/  @!P5 STG.E.U8 desc[UR20][R2.64+0x21], R21 ;  /* 0x000021150200d986 */ /* 0x000fe2000c101114 */
[----:B------:R-:W-:Y:S01]  /*1d5a0*/  ISETP.LT.OR P5, PT, R0, 0x29, !P3 ;  /* 0x000000290000780c */ /* 0x000fe20005fa1670 */
[----:B------:R-:W-:Y:S01]  /*1d5b0*/  FMUL R156, R156, UR22 ;  /* 0x000000169c9c7c20 */ /* 0x000fe20008400000 */
[----:B------:R-:W-:Y:S01]  /*1d5c0*/  F2FP.SATFINITE.E4M3.F32.PACK_AB_MERGE_C R152, RZ, R152, RZ ;  /* 0x00000098ff98723e */ /* 0x000fe200048070ff */
[----:B------:R-:W-:Y:S01]  /*1d5d0*/  @!P0 STG.E.U8 desc[UR20][R24.64+0x20], R22 ;  /* 0x0000201618008986 */ /* 0x000fe2000c101114 */
[----:B------:R-:W-:Y:S01]  /*1d5e0*/  ISETP.LT.OR P0, PT, R0, 0x2a, !P3 ;  /* 0x0000002a0000780c */ /* 0x000fe20005f01670 */
[----:B------:R-:W-:Y:S01]  /*1d5f0*/  FMUL R157, R157, UR22 ;  /* 0x000000169d9d7c20 */ /* 0x000fe20008400000 */
        /* <DEDUP_REMOVED lines=12> */
[C---:B------:R-:W-:Y:S01]  /*1d6c0*/  ISETP.LT.OR P0, PT, R0.reuse, 0x31, !P3 ;  /* 0x000000310000780c */ /* 0x040fe20005f01670 */
[----:B------:R-:W-:Y:S01]  /*1d6d0*/  FMUL R161, R161, UR22 ;  /* 0x00000016a1a17c20 */ /* 0x000fe20008400000 */
[----:B------:R-:W-:Y:S01]  /*1d6e0*/  ISETP.LT.OR P6, PT, R0, 0x32, !P2 ;  /* 0x000000320000780c */ /* 0x000fe200057c1670 */
        /* <DEDUP_REMOVED lines=43> */
[----:B0-----:R-:W-:Y:S01]  /*1d9a0*/  F2FP.SATFINITE.E4M3.F32.PACK_AB_MERGE_C R5, RZ, R168, RZ ;  /* 0x000000a8ff05723e */ /* 0x001fe200048070ff */
[----:B------:R-:W-:Y:S01]  /*1d9b0*/  @!P0 STG.E.U8 desc[UR20][R2.64+0x40], R164 ;  /* 0x000040a402008986 */ /* 0x000fe2000c101114 */
[----:B------:R-:W-:Y:S01]  /*1d9c0*/  ISETP.LT.OR P0, PT, R0, 0x49, !P3 ;  /* 0x000000490000780c */ /* 0x000fe20005f01670 */
[----:B------:R-:W-:Y:S01]  /*1d9d0*/  FMUL R174, R174, UR22 ;  /* 0x00000016aeae7c20 */ /* 0x000fe20008400000 */
[----:B------:R-:W-:Y:S01]  /*1d9e0*/  F2FP.SATFINITE.E4M3.F32.PACK_AB_MERGE_C R169, RZ, R169, RZ ;  /* 0x000000a9ffa9723e */ /* 0x000fe200048070ff */
[----:B------:R-:W-:Y:S01]  /*1d9f0*/  @!P1 STG.E.U8 desc[UR20][R2.64+0x41], R165 ;  /* 0x000041a502009986 */ /* 0x000fe2000c101114 */
[C---:B------:R-:W-:Y:S01]  /*1da00*/  ISETP.LT.OR P1, PT, R0.reuse, 0x4a, !P3 ;  /* 0x0000004a0000780c */ /* 0x040fe20005f21670 */
[----:B------:R-:W-:Y:S01]  /*1da10*/  FMUL R175, R175, UR22 ;  /* 0x00000016afaf7c20 */ /* 0x000fe20008400000 */
[----:B-1----:R-:W-:Y:S01]  /*1da20*/  F2FP.SATFINITE.E4M3.F32.PACK_AB_MERGE_C R7, RZ, R170, RZ ;  /* 0x000000aaff07723e */ /* 0x002fe200048070ff */
        /* <DEDUP_REMOVED lines=8> */
[----:B------:R0:W-:Y:S01]  /*1dab0*/  @!P0 STG.E.U8 desc[UR20][R2.64+0x48], R5 ;  /* 0x0000480502008986 */ /* 0x0001e2000c101114 */
[----:B------:R-:W-:Y:S01]  /*1dac0*/  ISETP.LT.OR P0, PT, R0, 0x51, !P3 ;  /* 0x000000510000780c */ /* 0x000fe20005f01670 */
[----:B------:R-:W-:Y:S01]  /*1dad0*/  FMUL R178, R178, UR22 ;  /* 0x00000016b2b27c20 */ /* 0x000fe20008400000 */
[----:B------:R-:W-:Y:S01]  /*1dae0*/  F2FP.SATFINITE.E4M3.F32.PACK_AB_MERGE_C R175, RZ, R175, RZ ;  /* 0x000000afffaf723e */ /* 0x000fe200048070ff */
[----:B------:R-:W-:Y:S01]  /*1daf0*/  @!P1 STG.E.U8 desc[UR20][R2.64+0x49], R169 ;  /* 0x000049a902009986 */ /* 0x000fe2000c101114 */
[----:B------:R-:W-:Y:S01]  /*1db00*/  ISETP.LT.OR P1, PT, R0, 0x52, !P3 ;  /* 0x000000520000780c */ /* 0x000fe20005f21670 */
[----:B------:R-:W-:Y:S01]  /*1db10*/  FMUL R179, R179, UR22 ;  /* 0x00000016b3b37c20 */ /* 0x000fe20008400000 */
[----:B------:R-:W-:Y:S01]  /*1db20*/  FMUL R180, R180, UR22 ;  /* 0x00000016b4b47c20 */ /* 0x000fe20008400000 */
[----:B------:R1:W-:Y:S01]  /*1db30*/  @!P5 STG.E.U8 desc[UR20][R24.64+0x48], R7 ;  /* 0x000048071800d986 */ /* 0x0003e2000c101114 */
[----:B------:R-:W-:Y:S01]  /*1db40*/  ISETP.LT.OR P5, PT, R0, 0x51, !P2 ;  /* 0x000000510000780c */ /* 0x000fe200057a1670 */
[----:B------:R-:W-:Y:S01]  /*1db50*/  FMUL R181, R181, UR22 ;  /* 0x00000016b5b57c20 */ /* 0x000fe20008400000 */
[----:B------:R-:W-:Y:S01]  /*1db60*/  F2FP.SATFINITE.E4M3.F32.PACK_AB_MERGE_C R177, RZ, R177, RZ ;  /* 0x000000b1ffb1723e */ /* 0x000fe200048070ff */
[----:B------:R-:W-:Y:S01]  /*1db70*/  @!P6 STG.E.U8 desc[UR20][R24.64+0x49], R171 ;  /* 0x000049ab1800e986 */ /* 0x000fe2000c101114 */
[----:B0-----:R-:W-:Y:S01]  /*1db80*/  F2FP.SATFINITE.E4M3.F32.PACK_AB_MERGE_C R5, RZ, R172, RZ ;  /* 0x000000acff05723e */ /* 0x001fe200048070ff */
[----:B------:R-:W-:Y:S01]  /*1db90*/  FMUL R182, R182, UR22 ;  /* 0x00000016b6b67c20 */ /* 0x000fe20008400000 */
[C---:B------:R-:W-:Y:S01]  /*1dba0*/  ISETP.LT.OR P6, PT, R0.reuse, 0x52, !P2 ;  /* 0x000000520000780c */ /* 0x040fe200057c1670 */
[----:B------:R-:W-:Y:S01]  /*1dbb0*/  FMUL R183, R183, UR22 ;  /* 0x00000016b7b77c20 */ /* 0x000fe20008400000 */
[----:B------:R-:W-:Y:S01]  /*1dbc0*/  F2FP.SATFINITE.E4M3.F32.PACK_AB_MERGE_C R179, RZ, R179, RZ ;  /* 0x000000b3ffb3723e */ /* 0x000fe200048070ff */
[----:B------:R0:W-:Y:S01]  /*1dbd0*/  @!P0 STG.E.U8 desc[UR20][R2.64+0x50], R5 ;  /* 0x0000500502008986 */ /* 0x0001e2000c101114 */
[----:B------:R-:W-:Y:S01]  /*1dbe0*/  ISETP.LT.OR P0, PT, R0, 0x59, !P3 ;  /* 0x000000590000780c */ /* 0x000fe20005f01670 */
[----:B------:R-:W-:Y:S01]  /*1dbf0*/  FMUL R184, R184, UR22 ;  /* 0x00000016b8b87c20 */ /* 0x000fe20008400000 */
[----:B-1----:R-:W-:Y:S01]  /*1dc00*/  F2FP.SATFINITE.E4M3.F32.PACK_AB_MERGE_C R7, RZ, R174, RZ ;  /* 0x000000aeff07723e */ /* 0x002fe200048070ff */
        /* <DEDUP_REMOVED lines=9> */
[----:B0-----:R-:W-:Y:S01]  /*1dca0*/  F2FP.SATFINITE.E4M3.F32.PACK_AB_MERGE_C R5, RZ, R176, RZ ;  /* 0x000000b0ff05723e */ /* 0x001fe200048070ff */
[----:B------:R-:W-:Y:S01]  /*1dcb0*/  FMUL R187, R187, UR22 ;  /* 0x00000016bbbb7c20 */ /* 0x000fe20008400000 */
[----:B------:R-:W-:Y:S01]  /*1dcc0*/  ISETP.LT.OR P6, PT, R0, 0x5a, !P2 ;  /* 0x0000005a0000780c */ /* 0x000fe200057c1670 */
[----:B------:R-:W-:Y:S01]  /*1dcd0*/  FMUL R188, R188, UR22 ;  /* 0x00000016bcbc7c20 */ /* 0x000fe20008400000 */
[----:B------:R-:W-:Y:S01]  /*1dce0*/  F2FP.SATFINITE.E4M3.F32.PACK_AB_MERGE_C R185, RZ, R185, RZ ;  /* 0x000000b9ffb9723e */ /* 0x000fe200048070ff */
[----:B------:R0:W-:Y:S01]  /*1dcf0*/  @!P0 STG.E.U8 desc[UR20][R2.64+0x58], R5 ;  /* 0x0000580502008986 */ /* 0x0001e2000c101114 */
[C---:B------:R-:W-:Y:S01]  /*1dd00*/  ISETP.LT.OR P0, PT, R0.reuse, 0x61, !P3 ;  /* 0x000000610000780c */ /* 0x040fe20005f01670 */
[----:B------:R-:W-:Y:S01]  /*1dd10*/  FMUL R189, R189, UR22 ;  /* 0x00000016bdbd7c20 */ /* 0x000fe20008400000 */
[----:B-1----:R-:W-:Y:S01]  /*1dd20*/  F2FP.SATFINITE.E4M3.F32.PACK_AB_MERGE_C R7, RZ, R178, RZ ;  /* 0x000000b2ff07723e */ /* 0x002fe200048070ff */
[----:B------:R-:W-:Y:S01]  /*1dd30*/  @!P1 STG.E.U8 desc[UR20][R2.64+0x59], R177 ;  /* 0x000059b102009986 */ /* 0x000fe2000c101114 */
[----:B------:R-:W-:Y:S01]  /*1dd40*/  ISETP.LT.OR P1, PT, R0, 0x62, !P3 ;  /* 0x000000620000780c */ /* 0x000fe20005f21670 */
[----:B------:R-:W-:Y:S01]  /*1dd50*/  FMUL R190, R190, UR22 ;  /* 0x00000016bebe7c20 */ /* 0x000fe20008400000 */
[----:B------:R-:W-:Y:S01]  /*1dd60*/  F2FP.SATFINITE.E4M3.F32.PACK_AB_MERGE_C R187, RZ, R187, RZ ;  /* 0x000000bbffbb723e */ /* 0x000fe200048070ff */
[----:B------:R1:W-:Y:S01]  /*1dd70*/  @!P5 STG.E.U8 desc[UR20][R24.64+0x58], R7 ;  /* 0x000058071800d986 */ /* 0x0003e2000c101114 */
[----:B------:R-:W-:Y:S01]  /*1dd80*/  ISETP.LT.OR P5, PT, R0, 0x61, !P2 ;  /* 0x000000610000780c */ /* 0x000fe200057a1670 */
[----:B------:R-:W-:Y:S01]  /*1dd90*/  FMUL R191, R191, UR22 ;  /* 0x00000016bfbf7c20 */ /* 0x000fe20008400000 */
[----:B------:R-:W-:Y:S01]  /*1dda0*/  FMUL R192, R192, UR22 ;  /* 0x00000016c0c07c20 */ /* 0x000fe20008400000 */
[----:B0-----:R-:W-:Y:S01]  /*1ddb0*/  F2FP.SATFINITE.E4M3.F32.PACK_AB_MERGE_C R5, RZ, R180, RZ ;  /* 0x000000b4ff05723e */ /* 0x001fe200048070ff */
[----:B------:R-:W-:Y:S01]  /*1ddc0*/  @!P6 STG.E.U8 desc[UR20][R24.64+0x59], R179 ;  /* 0x000059b31800e986 */ /* 0x000fe2000c101114 */
        /* <DEDUP_REMOVED lines=38> */
[----:B------:R-:W-:Y:S01]  /*1e030*/  FMUL R204, R204, UR22 ;  /* 0x00000016cccc7c20 */ /* 0x000fe20008400000 */
        /* <DEDUP_REMOVED lines=107> */
[----:B--2---:R-:W-:Y:S01]  /*1e6f0*/  FMUL R4, R35, UR22 ;  /* 0x0000001623047c20 */ /* 0x004fe20008400000 */
        /* <DEDUP_REMOVED lines=9> */
[----:B------:R-:W-:-:S02]  /*1e790*/  ISETP.LT.OR P5, PT, R0, 0xa9, !P2 ;  /* 0x000000a90000780c */ /* 0x000fc400057a1670 */
[----:B------:R-:W-:Y:S01]  /*1e7a0*/  F2FP.SATFINITE.E4M3.F32.PACK_AB_MERGE_C R235, RZ, R235, RZ ;  /* 0x000000ebffeb723e */ /* 0x000fe200048070ff */
[----:B------:R-:W-:Y:S01]  /*1e7b0*/  @!P6 STG.E.U8 desc[UR20][R24.64+0xa1], R215 ;  /* 0x0000a1d71800e986 */ /* 0x000fe2000c101114 */
[----:B0-----:R-:W-:Y:S02]  /*1e7c0*/  F2FP.SATFINITE.E4M3.F32.PACK_AB_MERGE_C R5, RZ, R216, RZ ;  /* 0x000000d8ff05723e */ /* 0x001fe400048070ff */
[C---:B------:R-:W-:Y:S01]  /*1e7d0*/  ISETP.LT.OR P6, PT, R0.reuse, 0xaa, !P2 ;  /* 0x000000aa0000780c */ /* 0x040fe200057c1670 */
[----:B------:R-:W2:Y:S04]  /*1e7e0*/  LDL.LU R36, [R1+0x21c] ;  /* 0x00021c0001247983 */ /* 0x000ea80000300800 */
[----:B------:R0:W-:Y:S01]  /*1e7f0*/  @!P0 STG.E.U8 desc[UR20][R2.64+0xa8], R5 ;  /* 0x0000a80502008986 */ /* 0x0001e2000c101114 */
[----:B------:R-:W-:-:S02]  /*1e800*/  ISETP.LT.OR P0, PT, R0, 0xb1, !P3 ;  /* 0x000000b10000780c */ /* 0x000fc40005f01670 */
[----:B-1----:R-:W-:Y:S01]  /*1e810*/  F2FP.SATFINITE.E4M3.F32.PACK_AB_MERGE_C R7, RZ, R218, RZ ;  /* 0x000000daff07723e */ /* 0x002fe200048070ff */
[----:B------:R-:W-:Y:S01]  /*1e820*/  @!P1 STG.E.U8 desc[UR20][R2.64+0xa9], R217 ;  /* 0x0000a9d902009986 */ /* 0x000fe2000c101114 */
[----:B------:R-:W-:-:S03]  /*1e830*/  ISETP.LT.OR P1, PT, R0, 0xb2, !P3 ;  /* 0x000000b20000780c */ /* 0x000fc60005f21670 */
[----:B------:R1:W-:Y:S01]  /*1e840*/  @!P5 STG.E.U8 desc[UR20][R24.64+0xa8], R7 ;  /* 0x0000a8071800d986 */ /* 0x0003e2000c101114 */
[C---:B------:R-:W-:Y:S02]  /*1e850*/  ISETP.LT.OR P5, PT, R0.reuse, 0xb1, !P2 ;  /* 0x000000b10000780c */ /* 0x040fe400057a1670 */
[----:B0-----:R-:W-:Y:S01]  /*1e860*/  F2FP.SATFINITE.E4M3.F32.PACK_AB_MERGE_C R5, RZ, R220, RZ ;  /* 0x000000dcff05723e */ /* 0x001fe200048070ff */
[----:B------:R-:W-:Y:S01]  /*1e870*/  @!P6 STG.E.U8 desc[UR20][R24.64+0xa9], R219 ;  /* 0x0000a9db1800e986 */ /* 0x000fe2000c101114 */
[----:B------:R-:W-:-:S03]  /*1e880*/  ISETP.LT.OR P6, PT, R0, 0xb2, !P2 ;  /* 0x000000b20000780c */ /* 0x000fc600057c1670 */
[----:B------:R0:W-:Y:S01]  /*1e890*/  @!P0 STG.E.U8 desc[UR20][R2.64+0xb0], R5 ;  /* 0x0000b00502008986 */ /* 0x0001e2000c101114 */
[C---:B------:R-:W-:Y:S02]  /*1e8a0*/  ISETP.LT.OR P0, PT, R0.reuse, 0xb9, !P3 ;  /* 0x000000b90000780c */ /* 0x040fe40005f01670 */
        /* <DEDUP_REMOVED lines=29> */
[----:B------:R-:W-:Y:S02]  /*1ea80*/  ISETP.LT.OR P0, PT, R0, 0xd1, !P3 ;  /* 0x000000d10000780c */ /* 0x000fe40005f01670 */
[----:B-1----:R-:W-:Y:S01]  /*1ea90*/  F2FP.SATFINITE.E4M3.F32.PACK_AB_MERGE_C R7, RZ, R234, RZ ;  /* 0x000000eaff07723e */ /* 0x002fe200048070ff */
[----:B------:R-:W2:Y:S01]  /*1eaa0*/  LDL.LU R35, [R1+0x220] ;  /* 0x0002200001237983 */ /* 0x000ea20000300800 */
[----:B------:R-:W-:Y:S01]  /*1eab0*/  F2FP.SATFINITE.E4M3.F32.PACK_AB_MERGE_C R9, RZ, R236, RZ ;  /* 0x000000ecff09723e */ /* 0x000fe200048070ff */
[----:B----4-:R-:W-:Y:S01]  /*1eac0*/  FMUL R6, R33, UR22 ;  /* 0x0000001621067c20 */ /* 0x010fe20008400000 */
[----:B------:R-:W-:Y:S01]  /*1ead0*/  F2FP.SATFINITE.E4M3.F32.PACK_AB_MERGE_C R11, RZ, R4, RZ ;  /* 0x00000004ff0b723e */ /* 0x000fe200048070ff */
[----:B------:R-:W-:Y:S01]  /*1eae0*/  @!P1 STG.E.U8 desc[UR20][R2.64+0xc9], R233 ;  /* 0x0000c9e902009986 */ /* 0x000fe2000c101114 */
[----:B0-----:R-:W-:Y:S01]  /*1eaf0*/  FMUL R5, R34, UR22 ;  /* 0x0000001622057c20 */ /* 0x001fe20008400000 */
[----:B-----5:R-:W-:-:S02]  /*1eb00*/  FMUL R4, R38, UR22 ;  /* 0x0000001626047c20 */ /* 0x020fc40008400000 */
[----:B------:R-:W4:Y:S01]  /*1eb10*/  LDL.LU R34, [R1+0x224] ;  /* 0x0002240001227983 */ /* 0x000f220000300800 */
[----:B------:R-:W-:-:S03]  /*1eb20*/  ISETP.LT.OR P1, PT, R0, 0xd2, !P3 ;  /* 0x000000d20000780c */ /* 0x000fc60005f21670 */
[----:B------:R-:W5:Y:S04]  /*1eb30*/  LDL.LU R33, [R1+0x228] ;  /* 0x0002280001217983 */ /* 0x000f680000300800 */
[----:B------:R3:W-:Y:S01]  /*1eb40*/  @!P5 STG.E.U8 desc[UR20][R24.64+0xc8], R7 ;  /* 0x0000c8071800d986 */ /* 0x0007e2000c101114 */
[----:B------:R-:W-:-:S03]  /*1eb50*/  ISETP.LT.OR P5, PT, R0, 0xd1, !P2 ;  /* 0x000000d10000780c */ /* 0x000fc600057a1670 */
[----:B------:R-:W-:Y:S01]  /*1eb60*/  @!P6 STG.E.U8 desc[UR20][R24.64+0xc9], R235 ;  /* 0x0000c9eb1800e986 */ /* 0x000fe2000c101114 */
[----:B------:R-:W-:-:S03]  /*1eb70*/  ISETP.LT.OR P6, PT, R0, 0xd2, !P2 ;  /* 0x000000d20000780c */ /* 0x000fc600057c1670 */
[----:B------:R0:W-:Y:S01]  /*1eb80*/  @!P0 STG.E.U8 desc[UR20][R2.64+0xd0], R9 ;  /* 0x0000d00902008986 */ /* 0x0001e2000c101114 */
[----:B---3--:R-:W-:-:S03]  /*1eb90*/  FMUL R7, R31, UR22 ;  /* 0x000000161f077c20 */ /* 0x008fc60008400000 */
[----:B------:R-:W3:Y:S04]  /*1eba0*/  LDL.LU R31, [R1+0x22c] ;  /* 0x00022c00011f7983 */ /* 0x000ee80000300800 */
[----:B------:R-:W3:Y:S01]  /*1ebb0*/  LDL.LU R38, [R1+0x230] ;  /* 0x0002300001267983 */ /* 0x000ee20000300800 */
[----:B0-----:R-:W-:Y:S01]  /*1ebc0*/  F2FP.SATFINITE.E4M3.F32.PACK_AB_MERGE_C R9, RZ, R4, RZ ;  /* 0x00000004ff09723e */ /* 0x001fe200048070ff */
[----:B------:R-:W-:Y:S02]  /*1ebd0*/  FMUL R4, R30, UR22 ;  /* 0x000000161e047c20 */ /* 0x000fe40008400000 */
[----:B------:R-:W3:Y:S01]  /*1ebe0*/  LDL.LU R30, [R1+0x234] ;  /* 0x00023400011e7983 */ /* 0x000ee20000300800 */
[----:B------:R-:W-:Y:S02]  /*1ebf0*/  F2FP.SATFINITE.E4M3.F32.PACK_AB_MERGE_C R237, RZ, R237, RZ ;  /* 0x000000edffed723e */ /* 0x000fe400048070ff */
[----:B------:R-:W-:Y:S01]  /*1ec00*/  F2FP.SATFINITE.E4M3.F32.PACK_AB_MERGE_C R13, RZ, R5, RZ ;  /* 0x00000005ff0d723e */ /* 0x000fe200048070ff */
[----:B------:R-:W-:Y:S01]  /*1ec10*/  FMUL R5, R37, UR22 ;  /* 0x0000001625057c20 */ /* 0x000fe20008400000 */
[----:B------:R-:W-:Y:S01]  /*1ec20*/  ISETP.LT.OR P0, PT, R0, 0xd9, !P3 ;  /* 0x000000d90000780c */ /* 0x000fe20005f01670 */
[----:B------:R-:W3:Y:S01]  /*1ec30*/  LDL.LU R37, [R1+0x238] ;  /* 0x0002380001257983 */ /* 0x000ee20000300800 */
[----:B------:R-:W-:-:S03]  /*1ec40*/  F2FP.SATFINITE.E4M3.F32.PACK_AB_MERGE_C R15, RZ, R6, RZ ;  /* 0x00000006ff0f723e */ /* 0x000fc600048070ff */
[----:B------:R-:W-:Y:S01]  /*1ec50*/  @!P1 STG.E.U8 desc[UR20][R2.64+0xd1], R237 ;  /* 0x0000d1ed02009986 */ /* 0x000fe2000c101114 */
[----:B------:R-:W-:-:S03]  /*1ec60*/  ISETP.LT.OR P1, PT, R0, 0xda, !P3 ;  /* 0x000000da0000780c */ /* 0x000fc60005f21670 */
[----:B------:R0:W-:Y:S01]  /*1ec70*/  @!P5 STG.E.U8 desc[UR20][R24.64+0xd0], R11 ;  /* 0x0000d00b1800d986 */ /* 0x0001e2000c101114 */
[----:B------:R-:W-:-:S03]  /*1ec80*/  ISETP.LT.OR P5, PT, R0, 0xd9, !P2 ;  /* 0x000000d90000780c */ /* 0x000fc600057a1670 */
[----:B------:R1:W-:Y:S01]  /*1ec90*/  @!P6 STG.E.U8 desc[UR20][R24.64+0xd1], R13 ;  /* 0x0000d10d1800e986 */ /* 0x0003e2000c101114 */
[----:B0-----:R-:W-:Y:S02]  /*1eca0*/  F2FP.SATFINITE.E4M3.F32.PACK_AB_MERGE_C R11, RZ, R5, RZ ;  /* 0x00000005ff0b723e */ /* 0x001fe400048070ff */
[----:B-1----:R-:W-:Y:S01]  /*1ecb0*/  F2FP.SATFINITE.E4M3.F32.PACK_AB_MERGE_C R13, RZ, R7, RZ ;  /* 0x00000007ff0d723e */ /* 0x002fe200048070ff */
[----:B------:R0:W-:Y:S04]  /*1ecc0*/  @!P0 STG.E.U8 desc[UR20][R2.64+0xd8], R9 ;  /* 0x0000d80902008986 */ /* 0x0001e8000c101114 */
[----:B------:R1:W-:Y:S01]  /*1ecd0*/  @!P1 STG.E.U8 desc[UR20][R2.64+0xd9], R11 ;  /* 0x0000d90b02009986 */ /* 0x0003e2000c101114 */
[----:B0-----:R-:W-:-:S03]  /*1ece0*/  F2FP.SATFINITE.E4M3.F32.PACK_AB_MERGE_C R9, RZ, R4, RZ ;  /* 0x00000004ff09723e */ /* 0x001fc600048070ff */
[----:B------:R0:W-:Y:S01]  /*1ecf0*/  @!P5 STG.E.U8 desc[UR20][R24.64+0xd8], R15 ;  /* 0x0000d80f1800d986 */ /* 0x0001e2000c101114 */
[----:B--2---:R-:W-:-:S03]  /*1ed00*/  FMUL R5, R36, UR22 ;  /* 0x0000001624057c20 */ /* 0x004fc60008400000 */
[----:B------:R-:W2:Y:S02]  /*1ed10*/  LDL.LU R36, [R1+0x23c] ;  /* 0x00023c0001247983 */ /* 0x000ea40000300800 */
[----:B-1----:R-:W-:Y:S01]  /*1ed20*/  F2FP.SATFINITE.E4M3.F32.PACK_AB_MERGE_C R11, RZ, R5, RZ ;  /* 0x00000005ff0b723e */ /* 0x002fe200048070ff */
[----:B------:R-:W-:Y:S02]  /*1ed30*/  FMUL R6, R35, UR22 ;  /* 0x0000001623067c20 */ /* 0x000fe40008400000 */
[----:B------:R-:W2:Y:S01]  /*1ed40*/  LDL.LU R35, [R1+0x240] ;  /* 0x0002400001237983 */ /* 0x000ea20000300800 */
[----:B----4-:R-:W-:-:S03]  /*1ed50*/  FMUL R7, R34, UR22 ;  /* 0x0000001622077c20 */ /* 0x010fc60008400000 */
[----:B------:R-:W4:Y:S01]  /*1ed60*/  LDL.LU R34, [R1+0x244] ;  /* 0x0002440001227983 */ /* 0x000f220000300800 */
[----:B-----5:R-:W-:-:S03]  /*1ed70*/  FMUL R4, R33, UR22 ;  /* 0x0000001621047c20 */ /* 0x020fc60008400000 */
[----:B------:R-:W5:Y:S01]  /*1ed80*/  LDL.LU R33, [R1+0x248] ;  /* 0x0002480001217983 */ /* 0x000f620000300800 */
[----:B0-----:R-:W-:Y:S01]  /*1ed90*/  F2FP.SATFINITE.E4M3.F32.PACK_AB_MERGE_C R15, RZ, R6, RZ ;  /* 0x00000006ff0f723e */ /* 0x001fe200048070ff */
[----:B---3--:R-:W-:Y:S02]  /*1eda0*/  FMUL R5, R31, UR22 ;  /* 0x000000161f057c20 */ /* 0x008fe40008400000 */
[----:B------:R-:W3:Y:S01]  /*1edb0*/  LDL.LU R31, [R1+0x24c] ;  /* 0x00024c00011f7983 */ /* 0x000ee20000300800 */
[----:B------:R-:W-:-:S03]  /*1edc0*/  FMUL R6, R30, UR22 ;  /* 0x000000161e067c20 */ /* 0x000fc60008400000 */
[----:B------:R-:W3:Y:S01]  /*1edd0*/  LDL.LU R30, [R1+0x250] ;  /* 0x00025000011e7983 */ /* 0x000ee20000300800 */
[C---:B------:R-:W-:Y:S02]  /*1ede0*/  ISETP.LT.OR P6, PT, R0.reuse, 0xda, !P2 ;  /* 0x000000da0000780c */ /* 0x040fe400057c1670 */
[C---:B------:R-:W-:Y:S02]  /*1edf0*/  ISETP.LT.OR P5, PT, R0.reuse, 0xe1, !P3 ;  /* 0x000000e10000780c */ /* 0x040fe40005fa1670 */
[C---:B------:R-:W-:Y:S02]  /*1ee00*/  ISETP.LT.OR P0, PT, R0.reuse, 0xe1, !P2 ;  /* 0x000000e10000780c */ /* 0x040fe40005701670 */
[----:B------:R-:W-:-:S07]  /*1ee10*/  ISETP.LT.OR P1, PT, R0, 0xe2, !P2 ;  /* 0x000000e20000780c */ /* 0x000fce0005721670 */
[----:B------:R0:W-:Y:S01]  /*1ee20*/  @!P6 STG.E.U8 desc[UR20][R24.64+0xd9], R13 ;  /* 0x0000d90d1800e986 */ /* 0x0001e2000c101114 */
[C---:B------:R-:W-:Y:S02]  /*1ee30*/  ISETP.LT.OR P6, PT, R0.reuse, 0xe2, !P3 ;  /* 0x000000e20000780c */ /* 0x040fe40005fc1670 */
[----:B------:R-:W-:Y:S01]  /*1ee40*/  F2FP.SATFINITE.E4M3.F32.PACK_AB_MERGE_C R7, RZ, R7, RZ ;  /* 0x00000007ff07723e */ /* 0x000fe200048070ff */
[----:B------:R1:W-:Y:S01]  /*1ee50*/  @!P5 STG.E.U8 desc[UR20][R2.64+0xe0], R9 ;  /* 0x0000e0090200d986 */ /* 0x0003e2000c101114 */
[----:B------:R-:W-:Y:S02]  /*1ee60*/  ISETP.LT.OR P5, PT, R0, 0xea, !P2 ;  /* 0x000000ea0000780c */ /* 0x000fe400057a1670 */
[----:B0-----:R-:W-:Y:S01]  /*1ee70*/  F2FP.SATFINITE.E4M3.F32.PACK_AB_MERGE_C R13, RZ, R4, RZ ;  /* 0x00000004ff0d723e */ /* 0x001fe200048070ff */
[----:B------:R-:W-:-:S06]  /*1ee80*/  FMUL R4, R38, UR22 ;  /* 0x0000001626047c20 */ /* 0x000fcc0008400000 */
[----:B------:R-:W-:Y:S01]  /*1ee90*/  @!P6 STG.E.U8 desc[UR20][R2.64+0xe1], R11 ;  /* 0x0000e10b0200e986 */ /* 0x000fe2000c101114 */
[----:B------:R-:W-:-:S03]  /*1eea0*/  ISETP.LT.OR P6, PT, R0, 0xe9, !P3 ;  /* 0x000000e90000780c */ /* 0x000fc60005fc1670 */
[----:B------:R-:W-:Y:S01]  /*1eeb0*/  @!P0 STG.E.U8 desc[UR20][R24.64+0xe0], R15 ;  /* 0x0000e00f18008986 */ /* 0x000fe2000c101114 */
[----:B------:R-:W-:-:S03]  /*1eec0*/  ISETP.LT.OR P0, PT, R0, 0xea, !P3 ;  /* 0x000000ea0000780c */ /* 0x000fc60005f01670 */
[----:B------:R0:W-:Y:S04]  /*1eed0*/  @!P1 STG.E.U8 desc[UR20][R24.64+0xe1], R7 ;  /* 0x0000e10718009986 */ /* 0x0001e8000c101114 */
[----:B------:R-:W3:Y:S01]  /*1eee0*/  LDL.LU R38, [R1+0x254] ;  /* 0x0002540001267983 */ /* 0x000ee20000300800 */
[----:B-1----:R-:W-:Y:S02]  /*1eef0*/  F2FP.SATFINITE.E4M3.F32.PACK_AB_MERGE_C R9, RZ, R5, RZ ;  /* 0x00000005ff09723e */ /* 0x002fe400048070ff */
[----:B0-----:R-:W-:Y:S01]  /*1ef00*/  F2FP.SATFINITE.E4M3.F32.PACK_AB_MERGE_C R7, RZ, R4, RZ ;  /* 0x00000004ff07723e */ /* 0x001fe200048070ff */
[----:B------:R-:W-:Y:S02]  /*1ef10*/  FMUL R4, R37, UR22 ;  /* 0x0000001625047c20 */ /* 0x000fe40008400000 */
[----:B------:R-:W3:Y:S01]  /*1ef20*/  LDL.LU R37, [R1+0x258] ;  /* 0x0002580001257983 */ /* 0x000ee20000300800 */
[----:B------:R-:W-:-:S02]  /*1ef30*/  F2FP.SATFINITE.E4M3.F32.PACK_AB_MERGE_C R11, RZ, R6, RZ ;  /* 0x00000006ff0b723e */ /* 0x000fc400048070ff */
[----:B------:R-:W-:Y:S01]  /*1ef40*/  F2FP.SATFINITE.E4M3.F32.PACK_AB_MERGE_C R15, RZ, R4, RZ ;  /* 0x00000004ff0f723e */ /* 0x000fe200048070ff */
[----:B------:R-:W-:Y:S04]  /*1ef50*/  @!P6 STG.E.U8 desc[UR20][R2.64+0xe8], R13 ;  /* 0x0000e80d0200e986 */ /* 0x000fe8000c101114 */
[----:B------:R0:W-:Y:S04]  /*1ef60*/  @!P0 STG.E.U8 desc[UR20][R2.64+0xe9], R9 ;  /* 0x0000e90902008986 */ /* 0x0001e8000c101114 */
[----:B------:R1:W-:Y:S01]  /*1ef70*/  @!P5 STG.E.U8 desc[UR20][R24.64+0xe9], R11 ;  /* 0x0000e90b1800d986 */ /* 0x0003e2000c101114 */
[----:B--2---:R-:W-:-:S03]  /*1ef80*/  FMUL R5, R36, UR22 ;  /* 0x0000001624057c20 */ /* 0x004fc60008400000 */
[----:B------:R-:W2:Y:S02]  /*1ef90*/  LDL.LU R36, [R1+0x25c] ;  /* 0x00025c0001247983 */ /* 0x000ea40000300800 */
[----:B0-----:R-:W-:Y:S01]  /*1efa0*/  F2FP.SATFINITE.E4M3.F32.PACK_AB_MERGE_C R9, RZ, R5, RZ ;  /* 0x00000005ff09723e */ /* 0x001fe200048070ff */
[----:B------:R-:W-:Y:S02]  /*1efb0*/  FMUL R6, R35, UR22 ;  /* 0x0000001623067c20 */ /* 0x000fe40008400000 */
[----:B------:R-:W2:Y:S01]  /*1efc0*/  LDL.LU R35, [R1+0x260] ;  /* 0x0002600001237983 */ /* 0x000ea20000300800 */
[----:B----4-:R-:W-:-:S03]  /*1efd0*/  FMUL R4, R34, UR22 ;  /* 0x0000001622047c20 */ /* 0x010fc60008400000 */
[----:B------:R-:W4:Y:S02]  /*1efe0*/  LDL.LU R34, [R1+0x264] ;  /* 0x0002640001227983 */ /* 0x000f240000300800 */
[----:B-1----:R-:W-:Y:S01]  /*1eff0*/  F2FP.SATFINITE.E4M3.F32.PACK_AB_MERGE_C R11, RZ, R4, RZ ;  /* 0x00000004ff0b723e */ /* 0x002fe200048070ff */
[----:B-----5:R-:W-:Y:S02]  /*1f000*/  FMUL R4, R33, UR22 ;  /* 0x0000001621047c20 */ /* 0x020fe40008400000 */
[----:B------:R-:W5:Y:S03]  /*1f010*/  LDL.LU R33, [R1+0x268] ;  /* 0x0002680001217983 */ /* 0x000f660000300800 */
[----:B------:R-:W-:Y:S01]  /*1f020*/  F2FP.SATFINITE.E4M3.F32.PACK_AB_MERGE_C R13, RZ, R4, RZ ;  /* 0x00000004ff0d723e */ /* 0x000fe200048070ff */
        /* <DEDUP_REMOVED lines=9> */
[----:B------:R-:W-:-:S03]  /*1f0c0*/  ISETP.LT.OR P1, PT, R0, 0xf1, !P2 ;  /* 0x000000f10000780c */ /* 0x000fc60005721670 */
[----:B------:R1:W-:Y:S01]  /*1f0d0*/  @!P6 STG.E.U8 desc[UR20][R2.64+0xf0], R15 ;  /* 0x0000f00f0200e986 */ /* 0x0003e2000c101114 */
[C---:B------:R-:W-:Y:S02]  /*1f0e0*/  ISETP.LT.OR P6, PT, R0.reuse, 0xf9, !P3 ;  /* 0x000000f90000780c */ /* 0x040fe40005fc1670 */
[----:B------:R-:W-:Y:S01]  /*1f0f0*/  ISETP.LT.OR P3, PT, R0, 0xfa, !P3 ;  /* 0x000000fa0000780c */ /* 0x000fe20005f61670 */
[----:B------:R1:W-:Y:S01]  /*1f100*/  @!P0 STG.E.U8 desc[UR20][R2.64+0xf1], R9 ;  /* 0x0000f10902008986 */ /* 0x0003e2000c101114 */
[----:B0-----:R-:W-:Y:S02]  /*1f110*/  F2FP.SATFINITE.E4M3.F32.PACK_AB_MERGE_C R7, RZ, R6, RZ ;  /* 0x00000006ff07723e */ /* 0x001fe400048070ff */
[----:B-1----:R-:W-:Y:S02]  /*1f120*/  F2FP.SATFINITE.E4M3.F32.PACK_AB_MERGE_C R15, RZ, R5, RZ ;  /* 0x00000005ff0f723e */ /* 0x002fe400048070ff */
[----:B------:R-:W-:Y:S01]  /*1f130*/  F2FP.SATFINITE.E4M3.F32.PACK_AB_MERGE_C R9, RZ, R4, RZ ;  /* 0x00000004ff09723e */ /* 0x000fe200048070ff */
[----:B------:R-:W-:-:S02]  /*1f140*/  FMUL R4, R38, UR22 ;  /* 0x0000001626047c20 */ /* 0x000fc40008400000 */
[----:B------:R-:W3:Y:S04]  /*1f150*/  LDL.LU R38, [R1+0x274] ;  /* 0x0002740001267983 */ /* 0x000ee80000300800 */
[----:B------:R0:W-:Y:S01]  /*1f160*/  @!P5 STG.E.U8 desc[UR20][R24.64+0xf1], R11 ;  /* 0x0000f10b1800d986 */ /* 0x0001e2000c101114 */
[----:B------:R-:W-:Y:S01]  /*1f170*/  ISETP.LT.OR P5, PT, R0, 0xf9, !P2 ;  /* 0x000000f90000780c */ /* 0x000fe200057a1670 */
[----:B------:R-:W-:Y:S02]  /*1f180*/  FMUL R5, R37, UR22 ;  /* 0x0000001625057c20 */ /* 0x000fe40008400000 */
[----:B------:R-:W3:Y:S04]  /*1f190*/  LDL.LU R37, [R1+0x278] ;  /* 0x0002780001257983 */ /* 0x000ee80000300800 */
[----:B------:R1:W-:Y:S04]  /*1f1a0*/  @!P1 STG.E.U8 desc[UR20][R24.64+0xf0], R7 ;  /* 0x0000f00718009986 */ /* 0x0003e8000c101114 */
[----:B------:R-:W-:Y:S04]  /*1f1b0*/  @!P6 STG.E.U8 desc[UR20][R2.64+0xf8], R13 ;  /* 0x0000f80d0200e986 */ /* 0x000fe8000c101114 */
[----:B------:R4:W-:Y:S01]  /*1f1c0*/  @!P3 STG.E.U8 desc[UR20][R2.64+0xf9], R15 ;  /* 0x0000f90f0200b986 */ /* 0x0009e2000c101114 */
[----:B0-----:R-:W-:-:S03]  /*1f1d0*/  F2FP.SATFINITE.E4M3.F32.PACK_AB_MERGE_C R11, RZ, R4, RZ ;  /* 0x00000004ff0b723e */ /* 0x001fc600048070ff */
[----:B------:R0:W-:Y:S01]  /*1f1e0*/  @!P5 STG.E.U8 desc[UR20][R24.64+0xf8], R9 ;  /* 0x0000f8091800d986 */ /* 0x0001e2000c101114 */
[----:B--2---:R-:W-:-:S03]  /*1f1f0*/  FMUL R6, R36, UR22 ;  /* 0x0000001624067c20 */ /* 0x004fc60008400000 */
[----:B------:R-:W2:Y:S01]  /*1f200*/  LDL.LU R36, [R1+0x27c] ;  /* 0x00027c0001247983 */ /* 0x000ea20000300800 */
[----:B-1----:R-:W-:-:S03]  /*1f210*/  FMUL R7, R35, UR22 ;  /* 0x0000001623077c20 */ /* 0x002fc60008400000 */
        /* <DEDUP_REMOVED lines=10> */
[----:B------:R-:W-:Y:S02]  /*1f2c0*/  ISETP.GE.AND P1, PT, R32, 0x81, PT ;  /* 0x000000812000780c */ /* 0x000fe40003f26270 */
[C---:B------:R-:W-:Y:S02]  /*1f2d0*/  ISETP.LT.OR P2, PT, R0.reuse, 0xfa, !P2 ;  /* 0x000000fa0000780c */ /* 0x040fe40005741670 */
[C---:B------:R-:W-:Y:S02]  /*1f2e0*/  ISETP.LT.OR P6, PT, R0.reuse, 0x1, !P1 ;  /* 0x000000010000780c */ /* 0x040fe40004fc1670 */
[----:B------:R-:W-:Y:S02]  /*1f2f0*/  ISETP.LT.OR P3, PT, R0, 0x2, !P1 ;  /* 0x000000020000780c */ /* 0x000fe40004f61670 */
[----:B------:R-:W-:Y:S02]  /*1f300*/  F2FP.SATFINITE.E4M3.F32.PACK_AB_MERGE_C R5, RZ, R5, RZ ;  /* 0x00000005ff05723e */ /* 0x000fe400048070ff */
[----:B------:R-:W-:-:S05]  /*1f310*/  ISETP.GE.AND P0, PT, R32, 0x89, PT ;  /* 0x000000892000780c */ /* 0x000fca0003f06270 */
[----:B------:R-:W-:Y:S01]  /*1f320*/  @!P2 STG.E.U8 desc[UR20][R24.64+0xf9], R11 ;  /* 0x0000f90b1800a986 */ /* 0x000fe2000c101114 */
[----:B------:R-:W-:-:S03]  /*1f330*/  F2FP.SATFINITE.E4M3.F32.PACK_AB_MERGE_C R13, RZ, R6, RZ ;  /* 0x00000006ff0d723e */ /* 0x000fc600048070ff */
[----:B------:R0:W-:Y:S01]  /*1f340*/  @!P6 STG.E.U8 desc[UR20][R28.64], R5 ;  /* 0x000000051c00e986 */ /* 0x0001e2000c101114 */
[C---:B------:R-:W-:Y:S02]  /*1f350*/  ISETP.LT.OR P6, PT, R0.reuse, 0x2, !P0 ;  /* 0x000000020000780c */ /* 0x040fe400047c1670 */
[C---:B------:R-:W-:Y:S01]  /*1f360*/  ISETP.LT.OR P5, PT, R0.reuse, 0x1, !P0 ;  /* 0x000000010000780c */ /* 0x040fe200047a1670 */
[----:B------:R1:W-:Y:S01]  /*1f370*/  @!P3 STG.E.U8 desc[UR20][R28.64+0x1], R13 ;  /* 0x0000010d1c00b986 */ /* 0x0003e2000c101114 */
[----:B------:R-:W-:Y:S02]  /*1f380*/  ISETP.LT.OR P2, PT, R0, 0xa, !P1 ;  /* 0x0000000a0000780c */ /* 0x000fe40004f41670 */
[----:B0-----:R-:W-:Y:S02]  /*1f390*/  F2FP.SATFINITE.E4M3.F32.PACK_AB_MERGE_C R5, RZ, R3, RZ ;  /* 0x00000003ff05723e */ /* 0x001fe400048070ff */
[----:B-1----:R-:W-:Y:S01]  /*1f3a0*/  F2FP.SATFINITE.E4M3.F32.PACK_AB_MERGE_C R13, RZ, R2, RZ ;  /* 0x00000002ff0d723e */ /* 0x002fe200048070ff */
[----:B------:R-:W-:-:S02]  /*1f3b0*/  FMUL R3, R38, UR22 ;  /* 0x0000001626037c20 */ /* 0x000fc40008400000 */
[----:B------:R-:W3:Y:S01]  /*1f3c0*/  LDL.LU R38, [R1+0x294] ;  /* 0x0002940001267983 */ /* 0x000ee20000300800 */
[----:B------:R-:W-:Y:S02]  /*1f3d0*/  F2FP.SATFINITE.E4M3.F32.PACK_AB_MERGE_C R11, RZ, R4, RZ ;  /* 0x00000004ff0b723e */ /* 0x000fe400048070ff */
[----:B------:R-:W-:Y:S01]  /*1f3e0*/  ISETP.LT.OR P3, PT, R0, 0x9, !P1 ;  /* 0x000000090000780c */ /* 0x000fe20004f61670 */
[----:B------:R0:W-:Y:S01]  /*1f3f0*/  @!P6 STG.E.U8 desc[UR20][R26.64+0x1], R9 ;  /* 0x000001091a00e986 */ /* 0x0001e2000c101114 */
[----:B------:R-:W-:-:S03]  /*1f400*/  FMUL R2, R37, UR22 ;  /* 0x0000001625027c20 */ /* 0x000fc60008400000 */
[----:B------:R-:W3:Y:S01]  /*1f410*/  LDL.LU R37, [R1+0x298] ;  /* 0x0002980001257983 */ /* 0x000ee20000300800 */
[----:B------:R-:W-:Y:S02]  /*1f420*/  F2FP.SATFINITE.E4M3.F32.PACK_AB_MERGE_C R7, RZ, R7, RZ ;  /* 0x00000007ff07723e */ /* 0x000fe400048070ff */
[----:B0-----:R-:W-:-:S03]  /*1f430*/  F2FP.SATFINITE.E4M3.F32.PACK_AB_MERGE_C R9, RZ, R2, RZ ;  /* 0x00000002ff09723e */ /* 0x001fc600048070ff */
        /* <DEDUP_REMOVED lines=8> */
[----:B------:R-:W2:Y:S03]  /*1f4c0*/  LDL.LU R35, [R1+0x2a0] ;  /* 0x0002a00001237983 */ /* 0x000ea60000300800 */
[----:B------:R-:W-:Y:S01]  /*1f4d0*/  F2FP.SATFINITE.E4M3.F32.PACK_AB_MERGE_C R15, RZ, R2, RZ ;  /* 0x00000002ff0f723e */ /* 0x000fe200048070ff */
[----:B----4-:R-:W-:Y:S02]  /*1f4e0*/  FMUL R2, R34, UR22 ;  /* 0x0000001622027c20 */ /* 0x010fe40008400000 */
[----:B------:R-:W4:Y:S01]  /*1f4f0*/  LDL.LU R34, [R1+0x2a4] ;  /* 0x0002a40001227983 */ /* 0x000f220000300800 */
[----:B-----5:R-:W-:-:S03]  /*1f500*/  FMUL R3, R33, UR22 ;  /* 0x0000001621037c20 */ /* 0x020fc60008400000 */
[----:B------:R-:W5:Y:S01]  /*1f510*/  LDL.LU R33, [R1+0x2a8] ;  /* 0x0002a80001217983 */ /* 0x000f620000300800 */
[----:B---3--:R-:W-:-:S03]  /*1f520*/  FMUL R4, R31, UR22 ;  /* 0x000000161f047c20 */ /* 0x008fc60008400000 */
[----:B------:R-:W3:Y:S01]  /*1f530*/  LDL.LU R31, [R1+0x2ac] ;  /* 0x0002ac00011f7983 */ /* 0x000ee20000300800 */
[----:B0-----:R-:W-:-:S03]  /*1f540*/  FMUL R5, R30, UR22 ;  /* 0x000000161e057c20 */ /* 0x001fc60008400000 */
[----:B------:R-:W3:Y:S01]  /*1f550*/  LDL.LU R30, [R1+0x2b0] ;  /* 0x0002b000011e7983 */ /* 0x000ee20000300800 */
[C---:B------:R-:W-:Y:S02]  /*1f560*/  ISETP.LT.OR P6, PT, R0.reuse, 0xa, !P0 ;  /* 0x0000000a0000780c */ /* 0x040fe400047c1670 */
[C---:B------:R-:W-:Y:S02]  /*1f570*/  ISETP.LT.OR P5, PT, R0.reuse, 0x9, !P0 ;  /* 0x000000090000780c */ /* 0x040fe400047a1670 */
[C---:B------:R-:W-:Y:S02]  /*1f580*/  ISETP.LT.OR P3, PT, R0.reuse, 0x11, !P1 ;  /* 0x000000110000780c */ /* 0x040fe40004f61670 */
[----:B------:R-:W-:-:S07]  /*1f590*/  ISETP.LT.OR P2, PT, R0, 0x12, !P1 ;  /* 0x000000120000780c */ /* 0x000fce0004f41670 */
[----:B------:R0:W-:Y:S01]  /*1f5a0*/  @!P6 STG.E.U8 desc[UR20][R26.64+0x9], R7 ;  /* 0x000009071a00e986 */ /* 0x0001e2000c101114 */
[----:B------:R-:W-:-:S03]  /*1f5b0*/  ISETP.LT.OR P6, PT, R0, 0x12, !P0 ;  /* 0x000000120000780c */ /* 0x000fc600047c1670 */
[----:B------:R-:W-:Y:S01]  /*1f5c0*/  @!P5 STG.E.U8 desc[UR20][R26.64+0x8], R13 ;  /* 0x0000080d1a00d986 */ /* 0x000fe2000c101114 */
[----:B------:R-:W-:-:S03]  /*1f5d0*/  ISETP.LT.OR P5, PT, R0, 0x11, !P0 ;  /* 0x000000110000780c */ /* 0x000fc600047a1670 */
[----:B------:R1:W-:Y:S01]  /*1f5e0*/  @!P3 STG.E.U8 desc[UR20][R28.64+0x10], R9 ;  /* 0x000010091c00b986 */ /* 0x0003e2000c101114 */
[C---:B------:R-:W-:Y:S02]  /*1f5f0*/  ISETP.LT.OR P3, PT, R0.reuse, 0x19, !P1 ;  /* 0x000000190000780c */ /* 0x040fe40004f61670 */
[----:B0-----:R-:W-:Y:S01]  /*1f600*/  F2FP.SATFINITE.E4M3.F32.PACK_AB_MERGE_C R7, RZ, R2, RZ ;  /* 0x00000002ff07723e */ /* 0x001fe200048070ff */
[----:B------:R0:W-:Y:S01]  /*1f610*/  @!P2 STG.E.U8 desc[UR20][R28.64+0x11], R11 ;  /* 0x0000110b1c00a986 */ /* 0x0001e2000c101114 */
[----:B------:R-:W-:Y:S02]  /*1f620*/  ISETP.LT.OR P2, PT, R0, 0x1a, !P1 ;  /* 0x0000001a0000780c */ /* 0x000fe40004f41670 */
[----:B-1----:R-:W-:Y:S01]  /*1f630*/  F2FP.SATFINITE.E4M3.F32.PACK_AB_MERGE_C R9, RZ, R3, RZ ;  /* 0x00000003ff09723e */ /* 0x002fe200048070ff */
[----:B------:R-:W-:Y:S02]  /*1f640*/  FMUL R2, R38, UR22 ;  /* 0x0000001626027c20 */ /* 0x000fe40008400000 */
[----:B------:R-:W3:Y:S01]  /*1f650*/  LDL.LU R38, [R1+0x2b4] ;  /* 0x0002b40001267983 */ /* 0x000ee20000300800 */
[----:B0-----:R-:W-:-:S03]  /*1f660*/  F2FP.SATFINITE.E4M3.F32.PACK_AB_MERGE_C R11, RZ, R4, RZ ;  /* 0x00000004ff0b723e */ /* 0x001fc600048070ff */
[----:B------:R0:W-:Y:S01]  /*1f670*/  @!P6 STG.E.U8 desc[UR20][R26.64+0x11], R7 ;  /* 0x000011071a00e986 */ /* 0x0001e2000c101114 */
[----:B------:R-:W-:Y:S01]  /*1f680*/  ISETP.LT.OR P6, PT, R0, 0x1a, !P0 ;  /* 0x0000001a0000780c */ /* 0x000fe200047c1670 */
[----:B------:R-:W-:Y:S02]  /*1f690*/  FMUL R3, R37, UR22 ;  /* 0x0000001625037c20 */ /* 0x000fe40008400000 */
[----:B------:R-:W3:Y:S01]  /*1f6a0*/  LDL.LU R37, [R1+0x2b8] ;  /* 0x0002b80001257983 */ /* 0x000ee20000300800 */
[----:B0-----:R-:W-:-:S03]  /*1f6b0*/  F2FP.SATFINITE.E4M3.F32.PACK_AB_MERGE_C R7, RZ, R2, RZ ;  /* 0x00000002ff07723e */ /* 0x001fc600048070ff */
[----:B------:R-:W-:Y:S04]  /*1f6c0*/  @!P5 STG.E.U8 desc[UR20][R26.64+0x10], R15 ;  /* 0x0000100f1a00d986 */ /* 0x000fe8000c101114 */
        /* <DEDUP_REMOVED lines=13> */
[----:B------:R-:W5:Y:S02]  /*1f7a0*/  LDL.LU R33, [R1+0x2c8] ;  /* 0x0002c80001217983 */ /* 0x000f640000300800 */
        /* <DEDUP_REMOVED lines=8> */
[----:B------:R-:W-:Y:S02]  /*1f830*/  F2FP.SATFINITE.E4M3.F32.PACK_AB_MERGE_C R5, RZ, R5, RZ ;  /* 0x00000005ff05723e */ /* 0x000fe400048070ff */
[----:B------:R-:W-:-:S05]  /*1f840*/  ISETP.LT.OR P6, PT, R0, 0x22, !P0 ;  /* 0x000000220000780c */ /* 0x000fca00047c1670 */
[----:B------:R0:W-:Y:S01]  /*1f850*/  @!P5 STG.E.U8 desc[UR20][R26.64+0x18], R5 ;  /* 0x000018051a00d986 */ /* 0x0001e2000c101114 */
[----:B------:R-:W-:-:S03]  /*1f860*/  ISETP.LT.OR P5, PT, R0, 0x21, !P0 ;  /* 0x000000210000780c */ /* 0x000fc600047a1670 */
[----:B------:R-:W-:Y:S01]  /*1f870*/  @!P3 STG.E.U8 desc[UR20][R28.64+0x20], R9 ;  /* 0x000020091c00b986 */ /* 0x000fe2000c101114 */
[----:B------:R-:W-:-:S03]  /*1f880*/  ISETP.LT.OR P3, PT, R0, 0x29, !P1 ;  /* 0x000000290000780c */ /* 0x000fc60004f61670 */
[----:B------:R1:W-:Y:S01]  /*1f890*/  @!P2 STG.E.U8 desc[UR20][R28.64+0x21], R11 ;  /* 0x0000210b1c00a986 */ /* 0x0003e2000c101114 */
[----:B------:R-:W-:Y:S02]  /*1f8a0*/  ISETP.LT.OR P2, PT, R0, 0x2a, !P1 ;  /* 0x0000002a0000780c */ /* 0x000fe40004f41670 */
[----:B0-----:R-:W-:Y:S02]  /*1f8b0*/  F2FP.SATFINITE.E4M3.F32.PACK_AB_MERGE_C R5, RZ, R3, RZ ;  /* 0x00000003ff05723e */ /* 0x001fe400048070ff */
[----:B-1----:R-:W-:Y:S01]  /*1f8c0*/  F2FP.SATFINITE.E4M3.F32.PACK_AB_MERGE_C R11, RZ, R2, RZ ;  /* 0x00000002ff0b723e */ /* 0x002fe200048070ff */
[----:B------:R-:W-:Y:S02]  /*1f8d0*/  FMUL R2, R38, UR22 ;  /* 0x0000001626027c20 */ /* 0x000fe40008400000 */
[----:B------:R-:W3:Y:S01]  /*1f8e0*/  LDL.LU R38, [R1+0x2d4] ;  /* 0x0002d40001267983 */ /* 0x000ee20000300800 */
[----:B------:R-:W-:-:S03]  /*1f8f0*/  F2FP.SATFINITE.E4M3.F32.PACK_AB_MERGE_C R9, RZ, R4, RZ ;  /* 0x00000004ff09723e */ /* 0x000fc600048070ff */
[----:B------:R-:W-:Y:S01]  /*1f900*/  @!P6 STG.E.U8 desc[UR20][R26.64+0x21], R5 ;  /* 0x000021051a00e986 */ /* 0x000fe2000c101114 */
[----:B------:R-:W-:Y:S01]  /*1f910*/  ISETP.LT.OR P6, PT, R0, 0x2a, !P0 ;  /* 0x0000002a0000780c */ /* 0x000fe200047c1670 */
[----:B------:R-:W-:Y:S02]  /*1f920*/  FMUL R3, R37, UR22 ;  /* 0x0000001625037c20 */ /* 0x000fe40008400000 */
[----:B------:R-:W3:Y:S04]  /*1f930*/  LDL.LU R37, [R1+0x2d8] ;  /* 0x0002d80001257983 */ /* 0x000ee80000300800 */
[----:B------:R-:W-:Y:S04]  /*1f940*/  @!P5 STG.E.U8 desc[UR20][R26.64+0x20], R13 ;  /* 0x0000200d1a00d986 */ /* 0x000fe8000c101114 */
[----:B------:R0:W-:Y:S04]  /*1f950*/  @!P3 STG.E.U8 desc[UR20][R28.64+0x28], R7 ;  /* 0x000028071c00b986 */ /* 0x0001e8000c101114 */
[----:B------:R1:W-:Y:S01]  /*1f960*/  @!P2 STG.E.U8 desc[UR20][R28.64+0x29], R9 ;  /* 0x000029091c00a986 */ /* 0x0003e2000c101114 */
[----:B0-----:R-:W-:-:S02]  /*1f970*/  F2FP.SATFINITE.E4M3.F32.PACK_AB_MERGE_C R7, RZ, R2, RZ ;  /* 0x00000002ff07723e */ /* 0x001fc400048070ff */
[----:B-1----:R-:W-:-:S03]  /*1f980*/  F2FP.SATFINITE.E4M3.F32.PACK_AB_MERGE_C R9, RZ, R3, RZ ;  /* 0x00000003ff09723e */ /* 0x002fc600048070ff */
[----:B------:R0:W-:Y:S01]  /*1f990*/  @!P6 STG.E.U8 desc[UR20][R26.64+0x29], R7 ;  /* 0x000029071a00e986 */ /* 0x0001e2000c101114 */
[----:B--2---:R-:W-:-:S03]  /*1f9a0*/  FMUL R4, R36, UR22 ;  /* 0x0000001624047c20 */ /* 0x004fc60008400000 */
[----:B------:R-:W2:Y:S02]  /*1f9b0*/  LDL.LU R36, [R1+0x2dc] ;  /* 0x0002dc0001247983 */ /* 0x000ea40000300800 */
[----:B------:R-:W-:Y:S01]  /*1f9c0*/  F2FP.SATFINITE.E4M3.F32.PACK_AB_MERGE_C R13, RZ, R4, RZ ;  /* 0x00000004ff0d723e */ /* 0x000fe200048070ff */
        /* <DEDUP_REMOVED lines=15> */
[----:B------:R-:W-:Y:S01]  /*1fac0*/  @!P5 STG.E.U8 desc[UR20][R26.64+0x28], R11 ;  /* 0x0000280b1a00d986 */ /* 0x000fe2000c101114 */
[----:B------:R-:W-:-:S03]  /*1fad0*/  ISETP.LT.OR P5, PT, R0, 0x31, !P0 ;  /* 0x000000310000780c */ /* 0x000fc600047a1670 */
[----:B------:R0:W-:Y:S01]  /*1fae0*/  @!P2 STG.E.U8 desc[UR20][R28.64+0x31], R13 ;  /* 0x0000310d1c00a986 */ /* 0x0001e2000c101114 */
[----:B------:R-:W-:-:S03]  /*1faf0*/  ISETP.LT.OR P2, PT, R0, 0x3a, !P1 ;  /* 0x0000003a0000780c */ /* 0x000fc60004f41670 */
[----:B------:R1:W-:Y:S01]  /*1fb00*/  @!P3 STG.E.U8 desc[UR20][R28.64+0x30], R9 ;  /* 0x000030091c00b986 */ /* 0x0003e2000c101114 */
[----:B------:R-:W-:Y:S02]  /*1fb10*/  ISETP.LT.OR P3, PT, R0, 0x39, !P1 ;  /* 0x000000390000780c */ /* 0x000fe40004f61670 */
[----:B------:R-:W-:Y:S02]  /*1fb20*/  F2FP.SATFINITE.E4M3.F32.PACK_AB_MERGE_C R5, RZ, R5, RZ ;  /* 0x00000005ff05723e */ /* 0x000fe400048070ff */
[----:B0-----:R-:W-:Y:S02]  /*1fb30*/  F2FP.SATFINITE.E4M3.F32.PACK_AB_MERGE_C R13, RZ, R2, RZ ;  /* 0x00000002ff0d723e */ /* 0x001fe400048070ff */
[----:B-1----:R-:W-:Y:S01]  /*1fb40*/  F2FP.SATFINITE.E4M3.F32.PACK_AB_MERGE_C R9, RZ, R3, RZ ;  /* 0x00000003ff09723e */ /* 0x002fe200048070ff */
[----:B------:R-:W-:Y:S02]  /*1fb50*/  FMUL R3, R38, UR22 ;  /* 0x0000001626037c20 */ /* 0x000fe40008400000 */
[----:B------:R-:W3:Y:S01]  /*1fb60*/  LDL.LU R38, [R1+0x2f4] ;  /* 0x0002f40001267983 */ /* 0x000ee20000300800 */
[----:B------:R-:W-:-:S03]  /*1fb70*/  F2FP.SATFINITE.E4M3.F32.PACK_AB_MERGE_C R11, RZ, R4, RZ ;  /* 0x00000004ff0b723e */ /* 0x000fc600048070ff */
[----:B------:R0:W-:Y:S01]  /*1fb80*/  @!P6 STG.E.U8 desc[UR20][R26.64+0x31], R7 ;  /* 0x000031071a00e986 */ /* 0x0001e2000c101114 */
[----:B------:R-:W-:-:S03]  /*1fb90*/  FMUL R2, R37, UR22 ;  /* 0x0000001625027c20 */ /* 0x000fc60008400000 */
[----:B------:R-:W3:Y:S01]  /*1fba0*/  LDL.LU R37, [R1+0x2f8] ;  /* 0x0002f80001257983 */ /* 0x000ee20000300800 */
[----:B------:R-:W-:Y:S02]  /*1fbb0*/  ISETP.LT.OR P6, PT, R0, 0x3a, !P0 ;  /* 0x0000003a0000780c */ /* 0x000fe400047c1670 */
[----:B0-----:R-:W-:Y:S01]  /*1fbc0*/  F2FP.SATFINITE.E4M3.F32.PACK_AB_MERGE_C R7, RZ, R2, RZ ;  /* 0x00000002ff07723e */ /* 0x001fe200048070ff */
[----:B------:R0:W-:Y:S04]  /*1fbd0*/  @!P5 STG.E.U8 desc[UR20][R26.64+0x30], R5 ;  /* 0x000030051a00d986 */ /* 0x0001e8000c101114 */
[----:B------:R-:W-:Y:S04]  /*1fbe0*/  @!P2 STG.E.U8 desc[UR20][R28.64+0x39], R11 ;  /* 0x0000390b1c00a986 */ /* 0x000fe8000c101114 */
[----:B------:R1:W-:Y:S01]  /*1fbf0*/  @!P3 STG.E.U8 desc[UR20][R28.64+0x38], R9 ;  /* 0x000038091c00b986 */ /* 0x0003e2000c101114 */
[----:B0-----:R-:W-:-:S05]  /*1fc00*/  F2FP.SATFINITE.E4M3.F32.PACK_AB_MERGE_C R5, RZ, R3, RZ ;  /* 0x00000003ff05723e */ /* 0x001fca00048070ff */
        /* <DEDUP_REMOVED lines=42> */
[----:B------:R-:W-:Y:S01]  /*1feb0*/  F2FP.SATFINITE.E4M3.F32.PACK_AB_MERGE_C R11, RZ, R4, RZ ;  /* 0x00000004ff0b723e */ /* 0x000fe200048070ff */
[----:B------:R-:W-:Y:S02]  /*1fec0*/  FMUL R2, R35, UR22 ;  /* 0x0000001623027c20 */ /* 0x000fe40008400000 */
[----:B------:R-:W2:Y:S03]  /*1fed0*/  LDL.LU R35, [R1+0x320] ;  /* 0x0003200001237983 */ /* 0x000ea60000300800 */
[----:B-1----:R-:W-:Y:S01]  /*1fee0*/  F2FP.SATFINITE.E4M3.F32.PACK_AB_MERGE_C R13, RZ, R2, RZ ;  /* 0x00000002ff0d723e */ /* 0x002fe200048070ff */
        /* <DEDUP_REMOVED lines=146> */
[----:B------:R-:W-:-:S03]  /*20810*/  FMUL R3, R37, UR22 ;  /* 0x0000001625037c20 */ /* 0x000fc60008400000 */
[----:B------:R-:W3:Y:S04]  /*20820*/  LDL.LU R37, [R1+0x398] ;  /* 0x0003980001257983 */ /* 0x000ee80000300800 */
[----:B------:R-:W-:Y:S04]  /*20830*/  @!P5 STG.E.U8 desc[UR20][R26.64+0x80], R13 ;  /* 0x0000800d1a00d986 */ /* 0x000fe8000c101114 */
[----:B------:R0:W-:Y:S04]  /*20840*/  @!P3 STG.E.U8 desc[UR20][R28.64+0x88], R7 ;  /* 0x000088071c00b986 */ /* 0x0001e8000c101114 */
[----:B------:R1:W-:Y:S01]  /*20850*/  @!P2 STG.E.U8 desc[UR20][R28.64+0x89], R9 ;  /* 0x000089091c00a986 */ /* 0x0003e2000c101114 */
[----:B0-----:R-:W-:-:S02]  /*20860*/  F2FP.SATFINITE.E4M3.F32.PACK_AB_MERGE_C R7, RZ, R2, RZ ;  /* 0x00000002ff07723e */ /* 0x001fc400048070ff */
[----:B-1----:R-:W-:Y:S01]  /*20870*/  F2FP.SATFINITE.E4M3.F32.PACK_AB_MERGE_C R9, RZ, R3, RZ ;  /* 0x00000003ff09723e */ /* 0x002fe200048070ff */
[----:B--2---:R-:W-:Y:S02]  /*20880*/  FMUL R4, R36, UR22 ;  /* 0x0000001624047c20 */ /* 0x004fe40008400000 */
[----:B------:R-:W2:Y:S03]  /*20890*/  LDL.LU R36, [R1+0x39c] ;  /* 0x00039c0001247983 */ /* 0x000ea60000300800 */
[----:B------:R-:W-:Y:S01]  /*208a0*/  F2FP.SATFINITE.E4M3.F32.PACK_AB_MERGE_C R13, RZ, R4, RZ ;  /* 0x00000004ff0d723e */ /* 0x000fe200048070ff */
[----:B------:R-:W-:Y:S02]  /*208b0*/  FMUL R5, R35, UR22 ;  /* 0x0000001623057c20 */ /* 0x000fe40008400000 */
[----:B------:R-:W2:Y:S01]  /*208c0*/  LDL.LU R35, [R1+0x3a0] ;  /* 0x0003a00001237983 */ /* 0x000ea20000300800 */
[----:B----4-:R-:W-:-:S03]  /*208d0*/  FMUL R2, R34, UR22 ;  /* 0x0000001622027c20 */ /* 0x010fc60008400000 */
[----:B------:R-:W4:Y:S01]  /*208e0*/  LDL.LU R34, [R1+0x3a4] ;  /* 0x0003a40001227983 */ /* 0x000f220000300800 */
[----:B-----5:R-:W-:-:S03]  /*208f0*/  FMUL R3, R33, UR22 ;  /* 0x0000001621037c20 */ /* 0x020fc60008400000 */
[----:B------:R-:W5:Y:S01]  /*20900*/  LDL.LU R33, [R1+0x3a8] ;  /* 0x0003a80001217983 */ /* 0x000f620000300800 */
        /* <DEDUP_REMOVED lines=16> */
[----:B------:R-:W-:Y:S01]  /*20a10*/  @!P2 STG.E.U8 desc[UR20][R28.64+0x91], R13 ;  /* 0x0000910d1c00a986 */ /* 0x000fe2000c101114 */
[----:B------:R-:W-:Y:S02]  /*20a20*/  ISETP.LT.OR P2, PT, R0, 0x9a, !P1 ;  /* 0x0000009a0000780c */ /* 0x000fe40004f41670 */
        /* <DEDUP_REMOVED lines=82> */
[----:B------:R0:W-:Y:S01]  /*20f50*/  @!P6 STG.E.U8 desc[UR20][R26.64+0xb1], R7 ;  /* 0x0000b1071a00e986 */ /* 0x0001e2000c101114 */
[----:B------:R-:W-:-:S03]  /*20f60*/  FMUL R3, R38, UR22 ;  /* 0x0000001626037c20 */ /* 0x000fc60008400000 */
[----:B------:R-:W3:Y:S01]  /*20f70*/  LDL.LU R38, [R1+0x3f4] ;  /* 0x0003f40001267983 */ /* 0x000ee20000300800 */
[----:B------:R-:W-:Y:S02]  /*20f80*/  F2FP.SATFINITE.E4M3.F32.PACK_AB_MERGE_C R11, RZ, R4, RZ ;  /* 0x00000004ff0b723e */ /* 0x000fe400048070ff */
[----:B------:R-:W-:Y:S01]  /*20f90*/  ISETP.LT.OR P6, PT, R0, 0xba, !P0 ;  /* 0x000000ba0000780c */ /* 0x000fe200047c1670 */
[----:B------:R-:W-:Y:S02]  /*20fa0*/  FMUL R2, R37, UR22 ;  /* 0x0000001625027c20 */ /* 0x000fe40008400000 */
[----:B------:R-:W3:Y:S03]  /*20fb0*/  LDL.LU R37, [R1+0x3f8] ;  /* 0x0003f80001257983 */ /* 0x000ee60000300800 */
        /* <DEDUP_REMOVED lines=31> */
[----:B-1----:R-:W-:-:S03]  /*211b0*/  F2FP.SATFINITE.E4M3.F32.PACK_AB_MERGE_C R9, RZ, R3, RZ ;  /* 0x00000003ff09723e */ /* 0x002fc600048070ff */
[----:B------:R0:W-:Y:S01]  /*211c0*/  @!P6 STG.E.U8 desc[UR20][R26.64+0xc1], R7 ;  /* 0x0000c1071a00e986 */ /* 0x0001e2000c101114 */
[----:B------:R-:W-:Y:S01]  /*211d0*/  FMUL R2, R38, UR22 ;  /* 0x0000001626027c20 */ /* 0x000fe20008400000 */
[----:B------:R-:W-:Y:S02]  /*211e0*/  ISETP.LT.OR P6, PT, R0, 0xca, !P0 ;  /* 0x000000ca0000780c */ /* 0x000fe400047c1670 */
[----:B------:R-:W3:Y:S01]  /*211f0*/  LDL.LU R38, [R1+0x414] ;  /* 0x0004140001267983 */ /* 0x000ee20000300800 */
[----:B------:R-:W-:Y:S01]  /*21200*/  F2FP.SATFINITE.E4M3.F32.PACK_AB_MERGE_C R13, RZ, R4, RZ ;  /* 0x00000004ff0d723e */ /* 0x000fe200048070ff */
        /* <DEDUP_REMOVED lines=24> */
[C---:B------:R-:W-:Y:S01]  /*21390*/  ISETP.LT.OR P3, PT, R0.reuse, 0xd1, !P1 ;  /* 0x000000d10000780c */ /* 0x040fe20004f61670 */
[----:B------:R-:W3:Y:S01]  /*213a0*/  LDL.LU R40, [R1+0x434] ;  /* 0x0004340001287983 */ /* 0x000ee20000300800 */
[C---:B------:R-:W-:Y:S02]  /*213b0*/  ISETP.LT.OR P2, PT, R0.reuse, 0xd2, !P1 ;  /* 0x000000d20000780c */ /* 0x040fe40004f41670 */
[----:B------:R-:W-:Y:S02]  /*213c0*/  ISETP.LT.OR P6, PT, R0, 0xd2, !P0 ;  /* 0x000000d20000780c */ /* 0x000fe400047c1670 */
[----:B------:R-:W-:-:S05]  /*213d0*/  F2FP.SATFINITE.E4M3.F32.PACK_AB_MERGE_C R5, RZ, R5, RZ ;  /* 0x00000005ff05723e */ /* 0x000fca00048070ff */
[----:B------:R0:W-:Y:S01]  /*213e0*/  @!P5 STG.E.U8 desc[UR20][R26.64+0xc8], R5 ;  /* 0x0000c8051a00d986 */ /* 0x0001e2000c101114 */
[----:B------:R-:W-:-:S03]  /*213f0*/  ISETP.LT.OR P5, PT, R0, 0xd1, !P0 ;  /* 0x000000d10000780c */ /* 0x000fc600047a1670 */
[----:B------:R-:W-:Y:S01]  /*21400*/  @!P3 STG.E.U8 desc[UR20][R28.64+0xd0], R9 ;  /* 0x0000d0091c00b986 */ /* 0x000fe2000c101114 */
[----:B------:R-:W-:-:S03]  /*21410*/  ISETP.LT.OR P3, PT, R0, 0xd9, !P1 ;  /* 0x000000d90000780c */ /* 0x000fc60004f61670 */
[----:B------:R1:W-:Y:S01]  /*21420*/  @!P2 STG.E.U8 desc[UR20][R28.64+0xd1], R11 ;  /* 0x0000d10b1c00a986 */ /* 0x0003e2000c101114 */
[----:B0-----:R-:W-:Y:S02]  /*21430*/  F2FP.SATFINITE.E4M3.F32.PACK_AB_MERGE_C R5, RZ, R3, RZ ;  /* 0x00000003ff05723e */ /* 0x001fe400048070ff */
[----:B------:R-:W-:-:S03]  /*21440*/  ISETP.LT.OR P2, PT, R0, 0xda, !P1 ;  /* 0x000000da0000780c */ /* 0x000fc60004f41670 */
[----:B------:R-:W-:Y:S01]  /*21450*/  @!P6 STG.E.U8 desc[UR20][R26.64+0xd1], R5 ;  /* 0x0000d1051a00e986 */ /* 0x000fe2000c101114 */
[----:B-1----:R-:W-:Y:S02]  /*21460*/  F2FP.SATFINITE.E4M3.F32.PACK_AB_MERGE_C R11, RZ, R2, RZ ;  /* 0x00000002ff0b723e */ /* 0x002fe400048070ff */
[----:B------:R-:W-:Y:S01]  /*21470*/  ISETP.LT.OR P6, PT, R0, 0xda, !P0 ;  /* 0x000000da0000780c */ /* 0x000fe200047c1670 */
[----:B------:R-:W-:Y:S02]  /*21480*/  FMUL R2, R38, UR22 ;  /* 0x0000001626027c20 */ /* 0x000fe40008400000 */
[----:B------:R-:W3:Y:S01]  /*21490*/  LDL.LU R38, [R1+0x438] ;  /* 0x0004380001267983 */ /* 0x000ee20000300800 */
[----:B------:R-:W-:Y:S01]  /*214a0*/  F2FP.SATFINITE.E4M3.F32.PACK_AB_MERGE_C R9, RZ, R4, RZ ;  /* 0x00000004ff09723e */ /* 0x000fe200048070ff */
        /* <DEDUP_REMOVED lines=14> */
[----:B------:R-:W4:Y:S02]  /*21590*/  LDL.LU R34, [R1+0x448] ;  /* 0x0004480001227983 */ /* 0x000f240000300800 */
[----:B0-----:R-:W-:Y:S01]  /*215a0*/  F2FP.SATFINITE.E4M3.F32.PACK_AB_MERGE_C R7, RZ, R2, RZ ;  /* 0x00000002ff07723e */ /* 0x001fe200048070ff */
[----:B-----5:R-:W-:Y:S02]  /*215b0*/  FMUL R3, R33, UR22 ;  /* 0x0000001621037c20 */ /* 0x020fe40008400000 */
[----:B------:R-:W5:Y:S01]  /*215c0*/  LDL.LU R33, [R1+0x44c] ;  /* 0x00044c0001217983 */ /* 0x000f620000300800 */
[----:B---3--:R-:W-:-:S03]  /*215d0*/  FMUL R4, R31, UR22 ;  /* 0x000000161f047c20 */ /* 0x008fc60008400000 */
        /* <DEDUP_REMOVED lines=13> */
[----:B------:R-:W-:Y:S02]  /*216b0*/  F2FP.SATFINITE.E4M3.F32.PACK_AB_MERGE_C R5, RZ, R5, RZ ;  /* 0x00000005ff05723e */ /* 0x000fe400048070ff */
[----:B0-----:R-:W-:Y:S01]  /*216c0*/  F2FP.SATFINITE.E4M3.F32.PACK_AB_MERGE_C R11, RZ, R4, RZ ;  /* 0x00000004ff0b723e */ /* 0x001fe200048070ff */
[----:B------:R-:W-:Y:S01]  /*216d0*/  @!P6 STG.E.U8 desc[UR20][R26.64+0xe1], R7 ;  /* 0x0000e1071a00e986 */ /* 0x000fe2000c101114 */
[C---:B------:R-:W-:Y:S02]  /*216e0*/  ISETP.LT.OR P6, PT, R0.reuse, 0xea, !P0 ;  /* 0x000000ea0000780c */ /* 0x040fe400047c1670 */
[----:B-1----:R-:W-:Y:S01]  /*216f0*/  F2FP.SATFINITE.E4M3.F32.PACK_AB_MERGE_C R9, RZ, R3, RZ ;  /* 0x00000003ff09723e */ /* 0x002fe200048070ff */
[----:B------:R0:W-:Y:S01]  /*21700*/  @!P5 STG.E.U8 desc[UR20][R26.64+0xe0], R5 ;  /* 0x0000e0051a00d986 */ /* 0x0001e2000c101114 */
[----:B------:R-:W-:-:S03]  /*21710*/  ISETP.LT.OR P5, PT, R0, 0xe9, !P0 ;  /* 0x000000e90000780c */ /* 0x000fc600047a1670 */
[----:B------:R-:W-:Y:S01]  /*21720*/  @!P2 STG.E.U8 desc[UR20][R28.64+0xe9], R11 ;  /* 0x0000e90b1c00a986 */ /* 0x000fe2000c101114 */
[----:B------:R-:W-:Y:S01]  /*21730*/  ISETP.LT.OR P2, PT, R0, 0xf2, !P1 ;  /* 0x000000f20000780c */ /* 0x000fe20004f41670 */
[----:B------:R-:W-:Y:S02]  /*21740*/  FMUL R3, R40, UR22 ;  /* 0x0000001628037c20 */ /* 0x000fe40008400000 */
[----:B------:R1:W-:Y:S01]  /*21750*/  @!P3 STG.E.U8 desc[UR20][R28.64+0xe8], R9 ;  /* 0x0000e8091c00b986 */ /* 0x0003e2000c101114 */
[----:B------:R-:W-:Y:S02]  /*21760*/  ISETP.LT.OR P3, PT, R0, 0xf1, !P1 ;  /* 0x000000f10000780c */ /* 0x000fe40004f61670 */
[----:B------:R-:W-:Y:S01]  /*21770*/  F2FP.SATFINITE.E4M3.F32.PACK_AB_MERGE_C R13, RZ, R2, RZ ;  /* 0x00000002ff0d723e */ /* 0x000fe200048070ff */
[----:B------:R-:W-:Y:S01]  /*21780*/  FMUL R2, R38, UR22 ;  /* 0x0000001626027c20 */ /* 0x000fe20008400000 */
[----:B------:R-:W-:Y:S01]  /*21790*/  FMUL R4, R37, UR22 ;  /* 0x0000001625047c20 */ /* 0x000fe20008400000 */
[----:B------:R-:W-:-:S03]  /*217a0*/  F2FP.SATFINITE.E4M3.F32.PACK_AB_MERGE_C R3, RZ, R3, RZ ;  /* 0x00000003ff03723e */ /* 0x000fc600048070ff */
[----:B0-----:R-:W-:Y:S02]  /*217b0*/  F2FP.SATFINITE.E4M3.F32.PACK_AB_MERGE_C R5, RZ, R2, RZ ;  /* 0x00000002ff05723e */ /* 0x001fe400048070ff */
[----:B------:R-:W-:Y:S01]  /*217c0*/  F2FP.SATFINITE.E4M3.F32.PACK_AB_MERGE_C R7, RZ, R4, RZ ;  /* 0x00000004ff07723e */ /* 0x000fe200048070ff */
[----:B------:R-:W-:Y:S01]  /*217d0*/  @!P5 STG.E.U8 desc[UR20][R26.64+0xe8], R13 ;  /* 0x0000e80d1a00d986 */ /* 0x000fe2000c101114 */
[----:B------:R-:W-:-:S03]  /*217e0*/  ISETP.LT.OR P5, PT, R0, 0xf1, !P0 ;  /* 0x000000f10000780c */ /* 0x000fc600047a1670 */
[----:B------:R-:W-:Y:S01]  /*217f0*/  @!P6 STG.E.U8 desc[UR20][R26.64+0xe9], R3 ;  /* 0x0000e9031a00e986 */ /* 0x000fe2000c101114 */
[----:B------:R-:W-:-:S03]  /*21800*/  ISETP.LT.OR P6, PT, R0, 0xf2, !P0 ;  /* 0x000000f20000780c */ /* 0x000fc600047c1670 */
[----:B------:R0:W-:Y:S01]  /*21810*/  @!P2 STG.E.U8 desc[UR20][R28.64+0xf1], R7 ;  /* 0x0000f1071c00a986 */ /* 0x0001e2000c101114 */
[C---:B------:R-:W-:Y:S02]  /*21820*/  ISETP.LT.OR P2, PT, R0.reuse, 0xf9, !P1 ;  /* 0x000000f90000780c */ /* 0x040fe40004f41670 */
[C---:B------:R-:W-:Y:S01]  /*21830*/  ISETP.LT.OR P1, PT, R0.reuse, 0xfa, !P1 ;  /* 0x000000fa0000780c */ /* 0x040fe20004f21670 */
[----:B------:R3:W-:Y:S01]  /*21840*/  @!P3 STG.E.U8 desc[UR20][R28.64+0xf0], R5 ;  /* 0x0000f0051c00b986 */ /* 0x0007e2000c101114 */
[C---:B------:R-:W-:Y:S02]  /*21850*/  ISETP.LT.OR P3, PT, R0.reuse, 0xf9, !P0 ;  /* 0x000000f90000780c */ /* 0x040fe40004761670 */
[----:B------:R-:W-:Y:S01]  /*21860*/  ISETP.LT.OR P0, PT, R0, 0xfa, !P0 ;  /* 0x000000fa0000780c */ /* 0x000fe20004701670 */
[----:B--2---:R-:W-:-:S05]  /*21870*/  FMUL R2, R36, UR22 ;  /* 0x0000001624027c20 */ /* 0x004fca0008400000 */
[----:B-1----:R-:W-:-:S05]  /*21880*/  F2FP.SATFINITE.E4M3.F32.PACK_AB_MERGE_C R9, RZ, R2, RZ ;  /* 0x00000002ff09723e */ /* 0x002fca00048070ff */
[----:B------:R1:W-:Y:S01]  /*21890*/  @!P5 STG.E.U8 desc[UR20][R26.64+0xf0], R9 ;  /* 0x0000f0091a00d986 */ /* 0x0003e2000c101114 */
[----:B------:R-:W-:-:S05]  /*218a0*/  FMUL R0, R35, UR22 ;  /* 0x0000001623007c20 */ /* 0x000fca0008400000 */
[----:B0-----:R-:W-:Y:S01]  /*218b0*/  F2FP.SATFINITE.E4M3.F32.PACK_AB_MERGE_C R7, RZ, R0, RZ ;  /* 0x00000000ff07723e */ /* 0x001fe200048070ff */
[----:B----4-:R-:W-:Y:S01]  /*218c0*/  FMUL R2, R34, UR22 ;  /* 0x0000001622027c20 */ /* 0x010fe20008400000 */
[----:B-----5:R-:W-:-:S04]  /*218d0*/  FMUL R3, R33, UR22 ;  /* 0x0000001621037c20 */ /* 0x020fc80008400000 */
[----:B------:R-:W-:Y:S02]  /*218e0*/  F2FP.SATFINITE.E4M3.F32.PACK_AB_MERGE_C R11, RZ, R2, RZ ;  /* 0x00000002ff0b723e */ /* 0x000fe400048070ff */
[----:B------:R-:W-:Y:S01]  /*218f0*/  F2FP.SATFINITE.E4M3.F32.PACK_AB_MERGE_C R3, RZ, R3, RZ ;  /* 0x00000003ff03723e */ /* 0x000fe200048070ff */
[----:B------:R1:W-:Y:S01]  /*21900*/  @!P6 STG.E.U8 desc[UR20][R26.64+0xf1], R7 ;  /* 0x0000f1071a00e986 */ /* 0x0003e2000c101114 */
[----:B---3--:R-:W-:Y:S01]  /*21910*/  FMUL R4, R31, UR22 ;  /* 0x000000161f047c20 */ /* 0x008fe20008400000 */
[----:B------:R-:W-:-:S04]  /*21920*/  FMUL R5, R30, UR22 ;  /* 0x000000161e057c20 */ /* 0x000fc80008400000 */
[----:B------:R-:W-:Y:S02]  /*21930*/  F2FP.SATFINITE.E4M3.F32.PACK_AB_MERGE_C R13, RZ, R4, RZ ;  /* 0x00000004ff0d723e */ /* 0x000fe400048070ff */
[----:B------:R-:W-:Y:S01]  /*21940*/  F2FP.SATFINITE.E4M3.F32.PACK_AB_MERGE_C R5, RZ, R5, RZ ;  /* 0x00000005ff05723e */ /* 0x000fe200048070ff */
[----:B------:R1:W-:Y:S04]  /*21950*/  @!P2 STG.E.U8 desc[UR20][R28.64+0xf8], R11 ;  /* 0x0000f80b1c00a986 */ /* 0x0003e8000c101114 */
[----:B------:R1:W-:Y:S04]  /*21960*/  @!P1 STG.E.U8 desc[UR20][R28.64+0xf9], R3 ;  /* 0x0000f9031c009986 */ /* 0x0003e8000c101114 */
[----:B------:R1:W-:Y:S04]  /*21970*/  @!P3 STG.E.U8 desc[UR20][R26.64+0xf8], R13 ;  /* 0x0000f80d1a00b986 */ /* 0x0003e8000c101114 */
[----:B------:R1:W-:Y:S02]  /*21980*/  @!P0 STG.E.U8 desc[UR20][R26.64+0xf9], R5 ;  /* 0x0000f9051a008986 */ /* 0x0003e4000c101114 */
.L_x_552:
[----:B------:R-:W-:Y:S05]  /*21990*/  BSYNC B0 ;  /* 0x0000000000007941 */ /* 0x000fea0003800000 */
.L_x_38:
[----:B-12---:R-:W2:Y:S04]  /*219a0*/  LDL.LU R3, [R1+0x460] ;  /* 0x0004600001037983 */ /* 0x006ea80000300800 */
[----:B------:R-:W2:Y:S01]  /*219b0*/  LDL.LU R2, [R1+0x464] ;  /* 0x0004640001027983 */ /* 0x000ea20000300800 */
[----:B------:R-:W-:Y:S01]  /*219c0*/  ULDC UR6, c[0x0][0xc] ;  /* 0x0000030000067ab9 */ /* 0x000fe20000000800 */
[----:B------:R-:W-:Y:S01]  /*219d0*/  ULDC UR7, c[0x0][0x10] ;  /* 0x0000040000077ab9 */ /* 0x000fe20000000800 */
[----:B---34-:R-:W2:Y:S01]  /*219e0*/  LDC R5, c[0x0][0x14] ;  /* 0x00000500ff057b82 */ /* 0x018ea20000000800 */
[----:B------:R-:W-:Y:S01]  /*219f0*/  UIMAD.WIDE.U32 UR6, UR6, UR7, URZ ;  /* 0x00000007060672a5 */ /* 0x000fe2000f8e003f */
[----:B-----5:R-:W-:Y:S01]  /*21a00*/  PRMT R0, RZ, 0x7610, R0 ;  /* 0x00007610ff007816 */ /* 0x020fe20000000000 */
[----:B------:R-:W-:-:S04]  /*21a10*/  UMOV UR10, 0xffffffff ;  /* 0xffffffff000a7882 */ /* 0x000fc80000000000 */
[----:B--2---:R-:W-:-:S04]  /*21a20*/  IMAD.WIDE.U32 R2, R5, UR6, R2 ;  /* 0x0000000605027c25 */ /* 0x004fc8000f8e0002 */
[----:B------:R-:W-:Y:S01]  /*21a30*/  IMAD R5, R5, UR7, RZ ;  /* 0x0000000705057c24 */ /* 0x000fe2000f8e02ff */
[----:B------:R-:W-:Y:S01]  /*21a40*/  ULDC.64 UR6, c[0x0][0x650] ;  /* 0x0001940000067ab9 */ /* 0x000fe20000000a00 */
[----:B------:R-:W-:Y:S01]  /*21a50*/  IMAD.MOV.U32 R11, RZ, RZ, R2 ;  /* 0x000000ffff0b7224 */ /* 0x000fe200078e0002 */
[----:B------:R-:W-:Y:S01]  /*21a60*/  ISETP.GE.U32.AND P0, PT, R2, UR6, PT ;  /* 0x0000000602007c0c */ /* 0x000fe2000bf06070 */
[----:B------:R-:W-:Y:S02]  /*21a70*/  IMAD.IADD R13, R3, 0x1, R5 ;  /* 0x00000001030d7824 */ /* 0x000fe400078e0205 */
[----:B------:R-:W-:-:S03]  /*21a80*/  IMAD.MOV.U32 R2, RZ, RZ, -0x1 ;  /* 0xffffffffff027424 */ /* 0x000fc600078e00ff */
[----:B------:R1:W-:Y:S01]  /*21a90*/  STL [R1+0x460], R13 ;  /* 0x0004600d01007387 */ /* 0x0003e20000100800 */
[----:B------:R-:W-:-:S03]  /*21aa0*/  ISETP.GE.U32.AND.EX P0, PT, R13, UR7, PT, P0 ;  /* 0x000000070d007c0c */ /* 0x000fc6000bf06100 */
[----:B------:R1:W-:Y:S04]  /*21ab0*/  STL [R1+0x464], R11 ;  /* 0x0004640b01007387 */ /* 0x0003e80000100800 */
[----:B------:R1:W-:Y:S06]  /*21ac0*/  STL [R1+0x468], R2 ;  /* 0x0004680201007387 */ /* 0x0003ec0000100800 */
[----:B------:R-:W-:Y:S05]  /*21ad0*/  @P0 BRA `(.L_x_553) ;  /* 0x0000000400740947 */ /* 0x000fea0003800000 */
[----:B------:R-:W2:Y:S01]  /*21ae0*/  S2R R8, SR_CTAID.X ;  /* 0x0000000000087919 */ /* 0x000ea20000002500 */
[----:B------:R-:W-:Y:S01]  /*21af0*/  ULDC.64 UR16, c[0x0][0x628] ;  /* 0x00018a0000107ab9 */ /* 0x000fe20000000a00 */
[----:B------:R-:W3:Y:S01]  /*21b00*/  LDC R9, c[0x0][0x144] ;  /* 0x00005100ff097b82 */ /* 0x000ee20000000800 */
[----:B------:R-:W-:Y:S01]  /*21b10*/  ULDC UR6, c[0x0][0x150] ;  /* 0x0000540000067ab9 */ /* 0x000fe20000000800 */
[----:B------:R-:W4:Y:S01]  /*21b20*/  S2R R12, SR_CTAID.Y ;  /* 0x00000000000c7919 */ /* 0x000f220000002600 */
[----:B------:R-:W-:Y:S01]  /*21b30*/  ISETP.NE.U32.AND P0, PT, RZ, UR16, PT ;  /* 0x00000010ff007c0c */ /* 0x000fe2000bf05070 */
[----:B------:R-:W-:Y:S01]  /*21b40*/  ULDC UR18, c[0x0][0x630] ;  /* 0x00018c0000127ab9 */ /* 0x000fe20000000800 */
[----:B------:R-:W-:Y:S02]  /*21b50*/  R2UR UR14, R11 ;  /* 0x000000000b0e72ca */ /* 0x000fe400000e0000 */
[----:B------:R-:W-:Y:S01]  /*21b60*/  ISETP.NE.AND.EX P0, PT, RZ, UR17, PT, P0 ;  /* 0x00000011ff007c0c */ /* 0x000fe2000bf05300 */
[----:B0-----:R-:W0:Y:S01]  /*21b70*/  LDC.64 R6, c[0x0][0x620] ;  /* 0x00018800ff067b82 */ /* 0x001e220000000a00 */
[----:B------:R-:W-:-:S02]  /*21b80*/  R2UR UR15, R13 ;  /* 0x000000000d0f72ca */ /* 0x000fc400000e0000 */
[----:B--2---:R-:W-:-:S05]  /*21b90*/  I2FP.F32.U32 R0, R8 ;  /* 0x0000000800007245 */ /* 0x004fca0000201000 */
[----:B------:R-:W-:-:S06]  /*21ba0*/  FMUL R0, R0, UR6 ;  /* 0x0000000600007c20 */ /* 0x000fcc0008400000 */
[----:B------:R-:W2:Y:S01]  /*21bb0*/  F2I.U32.TRUNC.NTZ R0, R0 ;  /* 0x0000000000007305 */ /* 0x000ea2000020f000 */
[----:B----4-:R-:W-:Y:S05]  /*21bc0*/  @!P0 BRA `(.L_x_554) ;  /* 0x0000000000308947 */ /* 0x010fea0003800000 */
        /* <DEDUP_REMOVED lines=12> */
.L_x_554:
[----:B------:R-:W-:Y:S01]  /*21c90*/  USHF.R.U64 UR10, UR14, UR18, UR15 ;  /* 0x000000120e0a7299 */ /* 0x000fe2000800120f */
[----:B------:R-:W4:Y:S01]  /*21ca0*/  LDC.64 R22, c[0x0][0x640] ;  /* 0x00019000ff167b82 */ /* 0x000f220000000a00 */
[----:B------:R-:W-:Y:S01]  /*21cb0*/  USHF.R.U32.HI UR6, URZ, UR18, UR15 ;  /* 0x000000123f067299 */ /* 0x000fe2000801160f */
[----:B--2---:R-:W-:Y:S02]  /*21cc0*/  IMAD.MOV R10, RZ, RZ, -R0 ;  /* 0x000000ffff0a7224 */ /* 0x004fe400078e0a00 */
[----:B-1----:R-:W-:Y:S01]  /*21cd0*/  IMAD.MOV.U32 R2, RZ, RZ, R11 ;  /* 0x000000ffff027224 */ /* 0x002fe200078e000b */
[----:B------:R-:W-:Y:S01]  /*21ce0*/  IADD3 R5, P0, RZ, -UR10, RZ ;  /* 0x8000000aff057c10 */ /* 0x000fe2000ff1e0ff */
[----:B---3--:R-:W-:Y:S02]  /*21cf0*/  IMAD R18, R9, R10, R8 ;  /* 0x0000000a09127224 */ /* 0x008fe400078e0208 */
[----:B------:R-:W1:Y:S02]  /*21d00*/  LDC R4, c[0x0][0x618] ;  /* 0x00018600ff047b82 */ /* 0x000e640000000800 */
[----:B------:R-:W-:Y:S01]  /*21d10*/  IMAD.X R3, RZ, RZ, ~UR6, P0 ;  /* 0x80000006ff037e24 */ /* 0x000fe200080e06ff */
[----:B------:R-:W-:-:S03]  /*21d20*/  ULDC UR6, c[0x0][0x154] ;  /* 0x0000550000067ab9 */ /* 0x000fc60000000800 */
[-C--:B0-----:R-:W-:Y:S02]  /*21d30*/  IMAD R0, R3, R6.reuse, RZ ;  /* 0x0000000603007224 */ /* 0x081fe400078e02ff */
[----:B------:R-:W0:Y:S01]  /*21d40*/  LDC R14, c[0x0][0x608] ;  /* 0x00018200ff0e7b82 */ /* 0x000e220000000800 */
[----:B------:R-:W-:Y:S02]  /*21d50*/  IMAD.MOV.U32 R3, RZ, RZ, R13 ;  /* 0x000000ffff037224 */ /* 0x000fe400078e000d */
[----:B------:R-:W-:-:S05]  /*21d60*/  IMAD.WIDE.U32 R2, R5, R6, R2 ;  /* 0x0000000605027225 */ /* 0x000fca00078e0002 */
[----:B------:R-:W2:Y:S01]  /*21d70*/  LDC R20, c[0x0][0x658] ;  /* 0x00019600ff147b82 */ /* 0x000ea20000000800 */
[----:B------:R-:W-:Y:S01]  /*21d80*/  IMAD R5, R5, R7, R0 ;  /* 0x0000000705057224 */ /* 0x000fe200078e0200 */
[----:B------:R-:W-:Y:S01]  /*21d90*/  I2FP.F32.U32 R0, R12 ;  /* 0x0000000c00007245 */ /* 0x000fe20000201000 */
[----:B------:R-:W-:Y:S01]  /*21da0*/  IMAD.MOV.U32 R7, RZ, RZ, 0x1 ;  /* 0x00000001ff077424 */ /* 0x000fe200078e00ff */
[----:B----4-:R-:W-:Y:S01]  /*21db0*/  ISETP.NE.U32.AND P0, PT, R22, RZ, PT ;  /* 0x000000ff1600720c */ /* 0x010fe20003f05070 */
[----:B------:R-:W-:Y:S02]  /*21dc0*/  IMAD.IADD R3, R3, 0x1, R5 ;  /* 0x0000000103037824 */ /* 0x000fe400078e0205 */
[----:B------:R-:W-:Y:S01]  /*21dd0*/  FMUL R0, R0, UR6 ;  /* 0x0000000600007c20 */ /* 0x000fe20008400000 */
[----:B------:R-:W3:Y:S01]  /*21de0*/  LDC R15, c[0x0][0x148] ;  /* 0x00005200ff0f7b82 */ /* 0x000ee20000000800 */
[----:B------:R-:W-:Y:S01]  /*21df0*/  ISETP.NE.AND.EX P0, PT, R23, RZ, PT, P0 ;  /* 0x000000ff1700720c */ /* 0x000fe20003f05300 */
[----:B------:R-:W-:Y:S01]  /*21e00*/  IMAD.MOV.U32 R5, RZ, RZ, -0x1 ;  /* 0xffffffffff057424 */ /* 0x000fe200078e00ff */
[-CC-:B-1----:R-:W-:Y:S01]  /*21e10*/  SHF.R.U64 R10, R2, R4.reuse, R3.reuse ;  /* 0x00000004020a7219 */ /* 0x182fe20000001203 */
[----:B------:R1:W4:Y:S01]  /*21e20*/  F2I.U32.TRUNC.NTZ R13, R0 ;  /* 0x00000000000d7305 */ /* 0x000322000020f000 */
[----:B------:R-:W-:-:S03]  /*21e30*/  SHF.R.U32.HI R3, RZ, R4, R3 ;  /* 0x00000004ff037219 */ /* 0x000fc60000011603 */
[----:B------:R-:W1:Y:S01]  /*21e40*/  LDC R16, c[0x0][0x600] ;  /* 0x00018000ff107b82 */ /* 0x000e620000000800 */
[-CC-:B0-----:R-:W-:Y:S02]  /*21e50*/  SHF.R.U64 R8, R10, R14.reuse, R3.reuse ;  /* 0x0000000e0a087219 */ /* 0x181fe40000001203 */
[----:B------:R-:W-:-:S05]  /*21e60*/  SHF.R.U32.HI R3, RZ, R14, R3 ;  /* 0x0000000eff037219 */ /* 0x000fca0000011603 */
[----:B------:R-:W0:Y:S01]  /*21e70*/  LDC R17, c[0x0][0x648] ;  /* 0x00019200ff117b82 */ /* 0x000e220000000800 */
[-CC-:B--2---:R-:W-:Y:S02]  /*21e80*/  SHF.R.U64 R11, R8, R20.reuse, R3.reuse ;  /* 0x00000014080b7219 */ /* 0x184fe40000001203 */
[-C--:B------:R-:W-:Y:S02]  /*21e90*/  SHF.L.U32 R5, R5, R20.reuse, RZ ;  /* 0x0000001405057219 */ /* 0x080fe400000006ff */
[-C--:B------:R-:W-:Y:S01]  /*21ea0*/  SHF.R.U32.HI R3, RZ, R20.reuse, R3 ;  /* 0x00000014ff037219 */ /* 0x080fe20000011603 */
[----:B------:R-:W-:Y:S01]  /*21eb0*/  IMAD.MOV.U32 R2, RZ, RZ, R11 ;  /* 0x000000ffff027224 */ /* 0x000fe200078e000b */
[----:B------:R-:W-:Y:S01]  /*21ec0*/  SHF.L.U32 R20, R7, R20, RZ ;  /* 0x0000001407147219 */ /* 0x000fe200000006ff */
[----:B------:R-:W2:Y:S01]  /*21ed0*/  LDC R19, c[0x0][0x638] ;  /* 0x00018e00ff137b82 */ /* 0x000ea20000000800 */
[----:B------:R-:W-:-:S07]  /*21ee0*/  LOP3.LUT R39, RZ, R5, RZ, 0x33, !PT ;  /* 0x00000005ff277212 */ /* 0x000fce00078e33ff */
[----:B------:R-:W0:Y:S01]  /*21ef0*/  LDC R21, c[0x0][0x610] ;  /* 0x00018400ff157b82 */ /* 0x000e220000000800 */
[----:B----4-:R-:W-:Y:S05]  /*21f00*/  @!P0 BRA `(.L_x_555) ;  /* 0x0000000000288947 */ /* 0x010fea0003800000 */
[----:B-1----:R-:W1:Y:S02]  /*21f10*/  LDC R0, c[0x0][0x64c] ;  /* 0x00019300ff007b82 */ /* 0x002e640000000800 */
[----:B-1----:R-:W-:-:S05]  /*21f20*/  IADD3 R7, P0, R11, R0, RZ ;  /* 0x000000000b077210 */ /* 0x002fca0007f1e0ff */
        /* <DEDUP_REMOVED lines=8> */
.L_x_555:
[----:B01----:R-:W-:Y:S01]  /*21fb0*/  SHF.R.U64 R0, R2, R17, R3 ;  /* 0x0000001102007219 */ /* 0x003fe20000001203 */
[----:B------:R-:W-:Y:S01]  /*21fc0*/  VIADD R3, R16, 0xffffffff ;  /* 0xffffffff10037836 */ /* 0x000fe20000000000 */
[----:B------:R-:W-:Y:S01]  /*21fd0*/  LOP3.LUT R39, R8, R39, RZ, 0xc0, !PT ;  /* 0x0000002708277212 */ /* 0x000fe200078ec0ff */
[----:B------:R-:W-:Y:S02]  /*21fe0*/  IMAD.MOV R13, RZ, RZ, -R13 ;  /* 0x000000ffff0d7224 */ /* 0x000fe400078e0a0d */
[----:B------:R-:W-:Y:S01]  /*21ff0*/  IMAD.MOV R2, RZ, RZ, -R0 ;  /* 0x000000ffff027224 */ /* 0x000fe200078e0a00 */
[----:B------:R-:W-:Y:S01]  /*22000*/  LOP3.LUT R3, R10, R3, RZ, 0xc0, !PT ;  /* 0x000000030a037212 */ /* 0x000fe200078ec0ff */
[----:B------:R-:W-:Y:S02]  /*22010*/  IMAD R39, R20, R0, R39 ;  /* 0x0000000014277224 */ /* 0x000fe400078e0227 */
[----:B---3--:R-:W-:Y:S02]  /*22020*/  @P4 IMAD R18, R15, R13, R12 ;  /* 0x0000000d0f124224 */ /* 0x008fe400078e020c */
[----:B--2---:R-:W-:-:S02]  /*22030*/  IMAD R0, R2, R19, R11 ;  /* 0x0000001302007224 */ /* 0x004fc400078e020b */
[----:B------:R-:W-:Y:S02]  /*22040*/  IMAD R39, R39, R21, R18 ;  /* 0x0000001527277224 */ /* 0x000fe400078e0212 */
[----:B------:R-:W-:Y:S02]  /*22050*/  IMAD R2, R0, R16, R3 ;  /* 0x0000001000027224 */ /* 0x000fe400078e0203 */
[----:B------:R-:W-:-:S03]  /*22060*/  IMAD.MOV.U32 R4, RZ, RZ, 0x1 ;  /* 0x00000001ff047424 */ /* 0x000fc600078e00ff */
[----:B------:R-:W-:Y:S02]  /*22070*/  SEL R3, R2, R39, !P4 ;  /* 0x0000002702037207 */ /* 0x000fe40006000000 */
[----:B------:R-:W-:Y:S02]  /*22080*/  PRMT R0, R4, 0x7610, R0 ;  /* 0x0000761004007816 */ /* 0x000fe40000000000 */
[----:B------:R-:W-:Y:S01]  /*22090*/  SEL R39, R39, R2, !P4 ;  /* 0x0000000227277207 */ /* 0x000fe20006000000 */
[----:B------:R2:W-:Y:S06]  /*220a0*/  STL [R1+0x468], R3 ;  /* 0x0004680301007387 */ /* 0x0005ec0000100800 */
.L_x_553:
[----:B------:R3:W-:Y:S01]  /*220b0*/  STL [R1+0x46c], R39 ;  /* 0x00046c2701007387 */ /* 0x0007e20000100800 */
[----:B------:R-:W-:-:S13]  /*220c0*/  LOP3.LUT P0, RZ, R0, 0xff, RZ, 0xc0, !PT ;  /* 0x000000ff00ff7812 */ /* 0x000fda000780c0ff */
[----:B---3--:R-:W-:Y:S05]  /*220d0*/  @P0 BRA `(.L_x_556) ;  /* 0xfffffdf000ec0947 */ /* 0x008fea000383ffff */
[----:B------:R-:W-:Y:S05]  /*220e0*/  EXIT ;  /* 0x000000000000794d */ /* 0x000fea0003800000 */
.L_x_8:
[----:B------:R-:W2:Y:S01]  /*220f0*/  LDL R163, [R1+0x464] ;  /* 0x0004640001a37983 */ /* 0x000ea20000100800 */
[----:B------:R-:W-:-:S03]  /*22100*/  ULDC.64 UR4, c[0x0][0x650] ;  /* 0x0001940000047ab9 */ /* 0x000fc60000000a00 */
[----:B------:R-:W3:Y:S01]  /*22110*/  LDL R162, [R1+0x460] ;  /* 0x0004600001a27983 */ /* 0x000ee20000100800 */
[----:B------:R-:W-:Y:S01]  /*22120*/  PRMT R6, RZ, 0x7610, R6 ;  /* 0x00007610ff067816 */ /* 0x000fe20000000006 */
[----:B------:R-:W-:Y:S02]  /*22130*/  IMAD.MOV.U32 R5, RZ, RZ, -0x1 ;  /* 0xffffffffff057424 */ /* 0x000fe400078e00ff */
[----:B------:R-:W-:Y:S02]  /*22140*/  IMAD.MOV.U32 R4, RZ, RZ, -0x1 ;  /* 0xffffffffff047424 */ /* 0x000fe400078e00ff */
[----:B0-----:R-:W-:Y:S01]  /*22150*/  IMAD.MOV.U32 R10, RZ, RZ, -0x1 ;  /* 0xffffffffff0a7424 */ /* 0x001fe200078e00ff */
[----:B--2---:R-:W-:-:S04]  /*22160*/  ISETP.GE.U32.AND P0, PT, R163, UR4, PT ;  /* 0x00000004a3007c0c */ /* 0x004fc8000bf06070 */
[----:B---3--:R-:W-:-:S13]  /*22170*/  ISETP.GE.U32.AND.EX P0, PT, R162, UR5, PT, P0 ;  /* 0x00000005a2007c0c */ /* 0x008fda000bf06100 */
[----:B------:R-:W-:Y:S05]  /*22180*/  @P0 BRA `(.L_x_557) ;  /* 0x00000004002c0947 */ /* 0x000fea0003800000 */
[----:B------:R-:W0:Y:S01]  /*22190*/  LDC.64 R14, c[0x0][0x628] ;  /* 0x00018a00ff0e7b82 */ /* 0x000e220000000a00 */
[----:B------:R-:W-:Y:S02]  /*221a0*/  IMAD.MOV.U32 R8, RZ, RZ, R163 ;  /* 0x000000ffff087224 */ /* 0x000fe400078e00a3 */
[----:B------:R-:W-:-:S05]  /*221b0*/  IMAD.MOV.U32 R9, RZ, RZ, R162 ;  /* 0x000000ffff097224 */ /* 0x000fca00078e00a2 */
[----:B------:R-:W1:Y:S08]  /*221c0*/  LDC R10, c[0x0][0x630] ;  /* 0x00018c00ff0a7b82 */ /* 0x000e700000000800 */
[----:B------:R-:W2:Y:S01]  /*221d0*/  LDC.64 R16, c[0x0][0x620] ;  /* 0x00018800ff107b82 */ /* 0x000ea20000000a00 */
[----:B0-----:R-:W-:-:S04]  /*221e0*/  ISETP.NE.U32.AND P0, PT, R14, RZ, PT ;  /* 0x000000ff0e00720c */ /* 0x001fc80003f05070 */
[----:B------:R-:W-:-:S13]  /*221f0*/  ISETP.NE.AND.EX P0, PT, R15, RZ, PT, P0 ;  /* 0x000000ff0f00720c */ /* 0x000fda0003f05300 */
[----:B-12---:R-:W-:Y:S05]  /*22200*/  @!P0 BRA `(.L_x_558) ;  /* 0x0000000000288947 */ /* 0x006fea0003800000 */
[----:B------:R-:W0:Y:S02]  /*22210*/  LDC R4, c[0x0][0x634] ;  /* 0x00018d00ff047b82 */ /* 0x000e240000000800 */
[----:B0-----:R-:W-:-:S05]  /*22220*/  IADD3 R9, P0, R163, R4, RZ ;  /* 0x00000004a3097210 */ /* 0x001fca0007f1e0ff */
        /* <DEDUP_REMOVED lines=8> */
.L_x_558:
[----:B------:R-:W0:Y:S01]  /*222b0*/  LDC.64 R20, c[0x0][0x640] ;  /* 0x00019000ff147b82 */ /* 0x000e220000000a00 */
[-CC-:B------:R-:W-:Y:S02]  /*222c0*/  SHF.R.U64 R14, R8, R10.reuse, R9.reuse ;  /* 0x0000000a080e7219 */ /* 0x180fe40000001209 */
[----:B------:R-:W-:Y:S02]  /*222d0*/  SHF.R.U32.HI R4, RZ, R10, R9 ;  /* 0x0000000aff047219 */ /* 0x000fe40000011609 */
[----:B------:R-:W-:-:S03]  /*222e0*/  IADD3 R7, P0, RZ, -R14, RZ ;  /* 0x8000000eff077210 */ /* 0x000fc60007f1e0ff */
[----:B------:R-:W1:Y:S02]  /*222f0*/  LDC R8, c[0x0][0x618] ;  /* 0x00018600ff087b82 */ /* 0x000e640000000800 */
[----:B------:R-:W-:Y:S02]  /*22300*/  IMAD.X R5, RZ, RZ, ~R4, P0 ;  /* 0x000000ffff057224 */ /* 0x000fe400000e0e04 */
[----:B------:R-:W-:Y:S02]  /*22310*/  IMAD.MOV.U32 R4, RZ, RZ, R163 ;  /* 0x000000ffff047224 */ /* 0x000fe400078e00a3 */
[-C--:B------:R-:W-:Y:S02]  /*22320*/  IMAD R6, R5, R16.reuse, RZ ;  /* 0x0000001005067224 */ /* 0x080fe400078e02ff */
[----:B------:R-:W2:Y:S01]  /*22330*/  LDC R18, c[0x0][0x608] ;  /* 0x00018200ff127b82 */ /* 0x000ea20000000800 */
[----:B------:R-:W-:Y:S02]  /*22340*/  IMAD.MOV.U32 R5, RZ, RZ, R162 ;  /* 0x000000ffff057224 */ /* 0x000fe400078e00a2 */
[----:B------:R-:W-:-:S05]  /*22350*/  IMAD.WIDE.U32 R4, R7, R16, R4 ;  /* 0x0000001007047225 */ /* 0x000fca00078e0004 */
[----:B------:R-:W3:Y:S01]  /*22360*/  LDC R19, c[0x0][0x658] ;  /* 0x00019600ff137b82 */ /* 0x000ee20000000800 */
[----:B------:R-:W-:Y:S01]  /*22370*/  IMAD R7, R7, R17, R6 ;  /* 0x0000001107077224 */ /* 0x000fe200078e0206 */
[----:B0-----:R-:W-:Y:S01]  /*22380*/  ISETP.NE.U32.AND P0, PT, R20, RZ, PT ;  /* 0x000000ff1400720c */ /* 0x001fe20003f05070 */
[----:B------:R-:W-:Y:S02]  /*22390*/  IMAD.MOV.U32 R6, RZ, RZ, -0x1 ;  /* 0xffffffffff067424 */ /* 0x000fe400078e00ff */
[----:B------:R-:W-:Y:S01]  /*223a0*/  IMAD.IADD R5, R5, 0x1, R7 ;  /* 0x0000000105057824 */ /* 0x000fe200078e0207 */
[----:B------:R-:W-:Y:S02]  /*223b0*/  ISETP.NE.AND.EX P0, PT, R21, RZ, PT, P0 ;  /* 0x000000ff1500720c */ /* 0x000fe40003f05300 */
[----:B------:R-:W0:Y:S02]  /*223c0*/  LDC R17, c[0x0][0x600] ;  /* 0x00018000ff117b82 */ /* 0x000e240000000800 */
[----:B-1----:R-:W-:-:S02]  /*223d0*/  SHF.R.U64 R10, R4, R8, R5 ;  /* 0x00000008040a7219 */ /* 0x002fc40000001205 */
[----:B------:R-:W-:-:S04]  /*223e0*/  SHF.R.U32.HI R5, RZ, R8, R5 ;  /* 0x00000008ff057219 */ /* 0x000fc80000011605 */
[----:B------:R-:W1:Y:S01]  /*223f0*/  LDC R22, c[0x0][0x648] ;  /* 0x00019200ff167b82 */ /* 0x000e620000000800 */
[-CC-:B--2---:R-:W-:Y:S02]  /*22400*/  SHF.R.U64 R15, R10, R18.reuse, R5.reuse ;  /* 0x000000120a0f7219 */ /* 0x184fe40000001205 */
[----:B------:R-:W-:Y:S01]  /*22410*/  SHF.R.U32.HI R4, RZ, R18, R5 ;  /* 0x00000012ff047219 */ /* 0x000fe20000011605 */
[----:B------:R-:W-:-:S04]  /*22420*/  IMAD.MOV.U32 R18, RZ, RZ, 0x1 ;  /* 0x00000001ff127424 */ /* 0x000fc800078e00ff */
[----:B------:R-:W2:Y:S01]  /*22430*/  LDC R23, c[0x0][0x638] ;  /* 0x00018e00ff177b82 */ /* 0x000ea20000000800 */
[-CC-:B---3--:R-:W-:Y:S02]  /*22440*/  SHF.R.U64 R16, R15, R19.reuse, R4.reuse ;  /* 0x000000130f107219 */ /* 0x188fe40000001204 */
[-C--:B------:R-:W-:Y:S02]  /*22450*/  SHF.L.U32 R6, R6, R19.reuse, RZ ;  /* 0x0000001306067219 */ /* 0x080fe400000006ff */
[----:B------:R-:W-:Y:S01]  /*22460*/  SHF.R.U32.HI R5, RZ, R19, R4 ;  /* 0x00000013ff057219 */ /* 0x000fe20000011604 */
[----:B------:R-:W-:Y:S01]  /*22470*/  IMAD.MOV.U32 R4, RZ, RZ, R16 ;  /* 0x000000ffff047224 */ /* 0x000fe200078e0010 */
[----:B------:R-:W-:Y:S01]  /*22480*/  LOP3.LUT R24, RZ, R6, RZ, 0x33, !PT ;  /* 0x00000006ff187212 */ /* 0x000fe200078e33ff */
[----:B------:R-:W3:Y:S01]  /*22490*/  LDC R25, c[0x0][0x610] ;  /* 0x00018400ff197b82 */ /* 0x000ee20000000800 */
[----:B------:R-:W-:Y:S05]  /*224a0*/  @!P0 BRA `(.L_x_559) ;  /* 0x0000000000288947 */ /* 0x000fea0003800000 */
        /* <DEDUP_REMOVED lines=10> */
.L_x_559:
[----:B-1----:R-:W-:Y:S01]  /*22550*/  SHF.R.U64 R4, R4, R22, R5 ;  /* 0x0000001604047219 */ /* 0x002fe20000001205 */
[----:B0-----:R-:W-:Y:S01]  /*22560*/  VIADD R7, R17, 0xffffffff ;  /* 0xffffffff11077836 */ /* 0x001fe20000000000 */
[----:B------:R-:W-:Y:S01]  /*22570*/  SHF.L.U32 R18, R18, R19, RZ ;  /* 0x0000001312127219 */ /* 0x000fe200000006ff */
[----:B------:R-:W-:Y:S01]  /*22580*/  @P4 IMAD R0, R11, R12, R2 ;  /* 0x0000000c0b004224 */ /* 0x000fe200078e0202 */
[----:B------:R-:W-:Y:S01]  /*22590*/  LOP3.LUT R3, R15, R24, RZ, 0xc0, !PT ;  /* 0x000000180f037212 */ /* 0x000fe200078ec0ff */
[----:B------:R-:W-:Y:S01]  /*225a0*/  IMAD.MOV R5, RZ, RZ, -R4 ;  /* 0x000000ffff057224 */ /* 0x000fe200078e0a04 */
[----:B------:R-:W-:Y:S01]  /*225b0*/  LOP3.LUT R7, R10, R7, RZ, 0xc0, !PT ;  /* 0x000000070a077212 */ /* 0x000fe200078ec0ff */
[----:B------:R-:W-:Y:S02]  /*225c0*/  IMAD.MOV.U32 R6, RZ, RZ, 0x1 ;  /* 0x00000001ff067424 */ /* 0x000fe400078e00ff */
[----:B------:R-:W-:Y:S02]  /*225d0*/  IMAD R3, R18, R4, R3 ;  /* 0x0000000412037224 */ /* 0x000fe400078e0203 */
[----:B--2---:R-:W-:-:S02]  /*225e0*/  IMAD R2, R5, R23, R16 ;  /* 0x0000001705027224 */ /* 0x004fc400078e0210 */
[----:B---3--:R-:W-:Y:S02]  /*225f0*/  IMAD R0, R3, R25, R0 ;  /* 0x0000001903007224 */ /* 0x008fe400078e0200 */
[----:B------:R-:W-:Y:S02]  /*22600*/  IMAD R5, R2, R17, R7 ;  /* 0x0000001102057224 */ /* 0x000fe400078e0207 */
[----:B------:R-:W-:-:S03]  /*22610*/  IMAD.MOV.U32 R10, RZ, RZ, R14 ;  /* 0x000000ffff0a7224 */ /* 0x000fc600078e000e */
[----:B------:R-:W-:Y:S02]  /*22620*/  SEL R4, R5, R0, !P4 ;  /* 0x0000000005047207 */ /* 0x000fe40006000000 */
[----:B------:R-:W-:-:S07]  /*22630*/  SEL R5, R0, R5, !P4 ;  /* 0x0000000500057207 */ /* 0x000fce0006000000 */
.L_x_557:
[----:B------:R-:W-:-:S08]  /*22640*/  NOP ;  /* 0x0000000000007918 */ /* 0x000fd00000000000 */
[----:B------:R-:W0:-:S00]  /*22650*/  USETMAXREG.DEALLOC.CTAPOOL 0x18 ;  /* 0x00000018000079c8 */ /* 0x000e0000080e0500 */
[----:B------:R-:W-:-:S13]  /*22660*/  ISETP.NE.AND P0, PT, RZ, UR8, PT ;  /* 0x00000008ff007c0c */ /* 0x000fda000bf05270 */
[----:B------:R-:W-:Y:S05]  /*22670*/  @P0 EXIT ;  /* 0x000000000000094d */ /* 0x000fea0003800000 */
[----:B0-----:R-:W-:Y:S01]  /*22680*/  LOP3.LUT P0, RZ, R6, 0xff, RZ, 0xc0, !PT ;  /* 0x000000ff06ff7812 */ /* 0x001fe2000780c0ff */
[----:B------:R-:W-:Y:S02]  /*22690*/  IMAD.MOV.U32 R6, RZ, RZ, 0x1 ;  /* 0x00000001ff067424 */ /* 0x000fe400078e00ff */
[----:B------:R-:W-:-:S10]  /*226a0*/  IMAD.MOV.U32 R7, RZ, RZ, RZ ;  /* 0x000000ffff077224 */ /* 0x000fd400078e00ff */
[----:B------:R-:W-:Y:S05]  /*226b0*/  @!P0 BRA `(.L_x_560) ;  /* 0x0000000c00a88947 */ /* 0x000fea0003800000 */
[----:B------:R-:W0:Y:S01]  /*226c0*/  LDC R0, c[0x0][0x28c] ;  /* 0x0000a300ff007b82 */ /* 0x000e220000000800 */
[----:B------:R-:W-:Y:S01]  /*226d0*/  UMOV UR17, 0x1 ;  /* 0x0000000100117882 */ /* 0x000fe20000000000 */
[----:B------:R-:W-:Y:S01]  /*226e0*/  ULDC UR9, c[0x0][0xc] ;  /* 0x0000030000097ab9 */ /* 0x000fe20000000800 */
[----:B------:R-:W-:Y:S01]  /*226f0*/  ULDC UR16, c[0x0][0x10] ;  /* 0x0000040000107ab9 */ /* 0x000fe20000000800 */
[----:B------:R-:W-:Y:S01]  /*22700*/  ULDC UR5, c[0x0][0x658] ;  /* 0x0001960000057ab9 */ /* 0x000fe20000000800 */
[----:B------:R-:W-:Y:S01]  /*22710*/  UMOV UR7, 0xffffffff ;  /* 0xffffffff00077882 */ /* 0x000fe20000000000 */
[----:B------:R-:W-:Y:S01]  /*22720*/  BSSY B0, `(.L_x_560) ;  /* 0x00000e3000007945 */ /* 0x000fe20003800000 */
[----:B------:R-:W-:Y:S01]  /*22730*/  USHF.L.U32 UR7, UR7, UR5, URZ ;  /* 0x0000000507077299 */ /* 0x000fe2000800063f */
[----:B------:R-:W1:Y:S01]  /*22740*/  S2UR UR8, SR_CgaCtaId ;  /* 0x00000000000879c3 */ /* 0x000e620000008800 */
[----:B------:R-:W-:Y:S01]  /*22750*/  IMAD.MOV.U32 R9, RZ, RZ, 0x1 ;  /* 0x00000001ff097424 */ /* 0x000fe200078e00ff */
[----:B------:R-:W-:Y:S01]  /*22760*/  ULDC UR4, c[0x0][0x600] ;  /* 0x0001800000047ab9 */ /* 0x000fe20000000800 */
[----:B------:R-:W-:Y:S01]  /*22770*/  IMAD.MOV.U32 R6, RZ, RZ, 0x1 ;  /* 0x00000001ff067424 */ /* 0x000fe200078e00ff */
[----:B------:R-:W-:Y:S01]  /*22780*/  UMOV UR18, 0x1111 ;  /* 0x0000111100127882 */ /* 0x000fe20000000000 */
[----:B------:R-:W-:Y:S01]  /*22790*/  IMAD.MOV.U32 R7, RZ, RZ, RZ ;  /* 0x000000ffff077224 */ /* 0x000fe200078e00ff */
[----:B------:R-:W-:-:S02]  /*227a0*/  USHF.L.U32 UR5, UR17, UR5, URZ ;  /* 0x0000000511057299 */ /* 0x000fc4000800063f */
[----:B------:R-:W-:Y:S02]  /*227b0*/  ULOP3.LUT UR27, UR13, 0x2, URZ, 0xfc, !UPT ;  /* 0x000000020d1b7892 */ /* 0x000fe4000f8efc3f */
[----:B------:R-:W-:Y:S02]  /*227c0*/  UIADD3 UR4, UR4, -0x1, URZ ;  /* 0xffffffff04047890 */ /* 0x000fe4000fffe03f */
[----:B------:R-:W-:Y:S01]  /*227d0*/  ULOP3.LUT UR7, URZ, UR7, URZ, 0x33, !UPT ;  /* 0x000000073f077292 */ /* 0x000fe2000f8e333f */
[----:B------:R-:W-:Y:S01]  /*227e0*/  ULDC.64 UR32, c[0x0][0x198] ;  /* 0x0000660000207ab9 */ /* 0x000fe20000000a00 */
[----:B0-----:R-:W-:-:S05]  /*227f0*/  VIADD R0, R0, 0x1f ;  /* 0x0000001f00007836 */ /* 0x001fca0000000000 */
[----:B------:R-:W-:Y:S01]  /*22800*/  SHF.R.S32.HI R3, RZ, 0x1f, R0 ;  /* 0x0000001fff037819 */ /* 0x000fe20000011400 */
[----:B-1----:R-:W-:-:S03]  /*22810*/  USHF.R.U32.HI UR28, URZ, 0x2, UR8 ;  /* 0x000000023f1c7899 */ /* 0x002fc60008011608 */
[----:B------:R-:W-:Y:S01]  /*22820*/  LEA.HI R0, R3, R0, RZ, 0x5 ;  /* 0x0000000003007211 */ /* 0x000fe200078f28ff */
[----:B------:R-:W-:Y:S02]  /*22830*/  ULOP3.LUT UR10, UR8, 0x3, URZ, 0xc0, !UPT ;  /* 0x00000003080a7892 */ /* 0x000fe4000f8ec03f */
[----:B------:R-:W-:Y:S01]  /*22840*/  USHF.L.U32 UR6, UR8, 0x6, URZ ;  /* 0x0000000608067899 */ /* 0x000fe2000800063f */
[----:B------:R-:W-:Y:S01]  /*22850*/  SHF.R.S32.HI R0, RZ, 0x5, R0 ;  /* 0x00000005ff007819 */ /* 0x000fe20000011400 */
[----:B------:R-:W-:Y:S02]  /*22860*/  USHF.L.U32 UR29, UR8, 0xb, URZ ;  /* 0x0000000b081d7899 */ /* 0x000fe4000800063f */
[----:B------:R-:W-:Y:S02]  /*22870*/  ULOP3.LUT UR8, UR8, 0xfffffffc, URZ, 0xc0, !UPT ;  /* 0xfffffffc08087892 */ /* 0x000fe4000f8ec03f */
[----:B------:R-:W-:Y:S01]  /*22880*/  UISETP.GT.U32.AND UP0, UPT, UR10, 0xffff, UPT ;  /* 0x0000ffff0a00788c */ /* 0x000fe2000bf04070 */
[----:B------:R-:W-:Y:S01]  /*22890*/  VIADD R15, R0, 0x1 ;  /* 0x00000001000f7836 */ /* 0x000fe20000000000 */
[----:B------:R-:W-:-:S02]  /*228a0*/  ULOP3.LUT UR12, UR8, 0x1, URZ, 0xfc, !UPT ;  /* 0x00000001080c7892 */ /* 0x000fc4000f8efc3f */
[----:B------:R-:W-:Y:S02]  /*228b0*/  ULOP3.LUT UR14, UR8, 0x2, URZ, 0xfc, !UPT ;  /* 0x00000002080e7892 */ /* 0x000fe4000f8efc3f */
[----:B------:R-:W-:Y:S02]  /*228c0*/  USHF.L.U32 UR11, UR17, UR8, URZ ;  /* 0x00000008110b7299 */ /* 0x000fe4000800063f */
[----:B------:R-:W-:Y:S02]  /*228d0*/  ULOP3.LUT UR15, UR8, 0x3, URZ, 0xfc, !UPT ;  /* 0x00000003080f7892 */ /* 0x000fe4000f8efc3f */
[----:B------:R-:W-:Y:S02]  /*228e0*/  UIMAD.WIDE.U32 UR8, UR9, UR16, URZ ;  /* 0x00000010090872a5 */ /* 0x000fe4000f8e003f */
[----:B------:R-:W-:Y:S02]  /*228f0*/  USHF.L.U32 UR12, UR17, UR12, URZ ;  /* 0x0000000c110c7299 */ /* 0x000fe4000800063f */
[----:B------:R-:W-:-:S02]  /*22900*/  USHF.L.U32 UR14, UR17, UR14, URZ ;  /* 0x0000000e110e7299 */ /* 0x000fc4000800063f */
[----:B------:R-:W-:Y:S01]  /*22910*/  USEL UR10, UR10, 0xffff, !UP0 ;  /* 0x0000ffff0a0a7887 */ /* 0x000fe2000c000000 */
[----:B------:R-:W-:Y:S01]  /*22920*/  ULDC UR16, c[0x0][0x14] ;  /* 0x0000050000107ab9 */ /* 0x000fe20000000800 */
[----:B------:R-:W-:Y:S02]  /*22930*/  USHF.L.U32 UR15, UR17, UR15, URZ ;  /* 0x0000000f110f7299 */ /* 0x000fe4000800063f */
[----:B------:R-:W-:Y:S02]  /*22940*/  UIMAD.WIDE.U32 UR22, UR8, UR16, URZ ;  /* 0x00000010081672a5 */ /* 0x000fe4000f8e003f */
[----:B------:R-:W-:Y:S02]  /*22950*/  UIMAD UR16, UR9, UR16, URZ ;  /* 0x00000010091072a4 */ /* 0x000fe4000f8e023f */
[----:B------:R-:W-:Y:S02]  /*22960*/  ULOP3.LUT UR11, UR14, UR11, UR12, 0xfe, !UPT ;  /* 0x0000000b0e0b7292 */ /* 0x000fe4000f8efe0c */
[----:B------:R-:W-:-:S02]  /*22970*/  ULOP3.LUT UR10, UR10, 0xffff, URZ, 0xc0, !UPT ;  /* 0x0000ffff0a0a7892 */ /* 0x000fc4000f8ec03f */
[----:B------:R-:W-:Y:S02]  /*22980*/  ULOP3.LUT UR6, UR6, 0xc0, URZ, 0xc0, !UPT ;  /* 0x000000c006067892 */ /* 0x000fe4000f8ec03f */
[----:B------:R-:W-:Y:S02]  /*22990*/  UIADD3 UR16, UR23, UR16, URZ ;  /* 0x0000001017107290 */ /* 0x000fe4000fffe03f */
[----:B------:R-:W-:Y:S02]  /*229a0*/  ULOP3.LUT UR17, UR11, UR15, URZ, 0xfc, !UPT ;  /* 0x0000000f0b117292 */ /* 0x000fe4000f8efc3f */
[----:B------:R-:W-:-:S12]  /*229b0*/  USHF.L.U32 UR18, UR18, UR10, URZ ;  /* 0x0000000a12127299 */ /* 0x000fd8000800063f */
.L_x_571:
[----:B------:R-:W-:-:S03]  /*229c0*/  UMOV UR8, 0xffffffff ;  /* 0xffffffff00087882 */ /* 0x000fc60000000000 */
[----:B------:R-:W-:Y:S05]  /*229d0*/  BRA.DIV UR8, `(.L_x_561) ;  /* 0x0000001608447947 */ /* 0x000fea000b800000 */
[----:B------:R-:W-:-:S13]  /*229e0*/  ELECT P0, URZ, PT ;  /* 0x00000000003f782f */ /* 0x000fda0003800000 */
.L_x_592:
[----:B------:R-:W0:Y:S01]  /*229f0*/  LDC R2, c[0x0][0x28c] ;  /* 0x0000a300ff027b82 */ /* 0x000e220000000800 */
[----:B------:R-:W-:Y:S01]  /*22a00*/  BSSY B1, `(.L_x_562) ;  /* 0x000003d000017945 */ /* 0x000fe20003800000 */
[----:B0-----:R-:W-:-:S13]  /*22a10*/  ISETP.LT.OR P0, PT, R2, 0x1, !P0 ;  /* 0x000000010200780c */ /* 0x001fda0004701670 */
[----:B------:R-:W-:Y:S05]  /*22a20*/  @P0 BRA `(.L_x_563) ;  /* 0x0000000000e80947 */ /* 0x000fea0003800000 */
[----:B------:R-:W-:Y:S01]  /*22a30*/  LEA R2, R5, UR28, 0x2 ;  /* 0x0000001c05027c11 */ /* 0x000fe2000f8e10ff */
[----:B------:R-:W-:Y:S01]  /*22a40*/  IMAD.MOV.U32 R13, RZ, RZ, RZ ;  /* 0x000000ffff0d7224 */ /* 0x000fe200078e00ff */
[----:B------:R-:W-:Y:S01]  /*22a50*/  LEA R4, R4, UR6, 0x8 ;  /* 0x0000000604047c11 */ /* 0x000fe2000f8e40ff */
[----:B------:R-:W-:Y:S02]  /*22a60*/  IMAD.MOV.U32 R3, RZ, RZ, R15 ;  /* 0x000000ffff037224 */ /* 0x000fe400078e000f */
[----:B------:R-:W-:Y:S02]  /*22a70*/  IMAD.SHL.U32 R2, R2, 0x40, RZ ;  /* 0x0000004002027824 */ /* 0x000fe400078e00ff */
[----:B------:R-:W-:Y:S02]  /*22a80*/  IMAD.MOV.U32 R5, RZ, RZ, R6 ;  /* 0x000000ffff057224 */ /* 0x000fe400078e0006 */
[----:B------:R-:W-:-:S07]  /*22a90*/  IMAD.MOV.U32 R8, RZ, RZ, R7 ;  /* 0x000000ffff087224 */ /* 0x000fce00078e0007 */
.L_x_566:
[----:B------:R-:W0:Y:S01]  /*22aa0*/  S2R R12, SR_CgaCtaId ;  /* 0x00000000000c7919 */ /* 0x000e220000008800 */
[----:B------:R-:W-:Y:S01]  /*22ab0*/  MOV R11, 0x400 ;  /* 0x00000400000b7802 */ /* 0x000fe20000000f00 */
[----:B------:R-:W1:Y:S03]  /*22ac0*/  S2R R14, SR_TID.X ;  /* 0x00000000000e7919 */ /* 0x000e660000002100 */
[----:B0-----:R-:W-:Y:S02]  /*22ad0*/  LEA R17, R12, R11, 0x18 ;  /* 0x0000000b0c117211 */ /* 0x001fe400078ec0ff */
[----:B------:R-:W-:Y:S02]  /*22ae0*/  SHF.L.U32 R11, R5, 0x1f, RZ ;  /* 0x0000001f050b7819 */ /* 0x000fe400000006ff */
[----:B-1----:R-:W-:Y:S01]  /*22af0*/  LOP3.LUT P1, RZ, R14, 0x7f, RZ, 0xc0, !PT ;  /* 0x0000007f0eff7812 */ /* 0x002fe2000782c0ff */
[----:B------:R-:W-:-:S04]  /*22b00*/  IMAD R12, R8, 0x8, R17 ;  /* 0x00000008080c7824 */ /* 0x000fc800078e0211 */
[----:B------:R-:W0:Y:S02]  /*22b10*/  SYNCS.PHASECHK.TRANS64.TRYWAIT P0, [R12+URZ+0x70], R11 ;  /* 0x0000700b0c0075a7 */ /* 0x000e24000800017f */
[----:B0-----:R-:W-:Y:S06]  /*22b20*/  @!P0 BRA `(.L_x_564) ;  /* 0x0000001400108947 */ /* 0x001fec0003800000 */
.L_x_593:
[----:B0-----:R-:W0:Y:S01]  /*22b30*/  @!P1 LDC R11, c[0x0][0x500] ;  /* 0x00014000ff0b9b82 */ /* 0x001e220000000800 */
[----:B------:R-:W-:-:S04]  /*22b40*/  UPRMT UR8, UR27, 0x9910, URZ ;  /* 0x000099101b087896 */ /* 0x000fc8000800003f */
[----:B------:R-:W-:-:S06]  /*22b50*/  UISETP.NE.AND UP0, UPT, UR8, 0x2, UPT ;  /* 0x000000020800788c */ /* 0x000fcc000bf05270 */
[----:B------:R-:W-:Y:S01]  /*22b60*/  PLOP3.LUT P0, PT, PT, PT, UP0, 0x80, 0x0 ;  /* 0x000000000000781c */ /* 0x000fe20003f0f008 */
[----:B0-----:R0:W-:-:S12]  /*22b70*/  @!P1 SYNCS.ARRIVE.TRANS64 RZ, [R12+URZ], R11 ;  /* 0x0000000b0cff99a7 */ /* 0x0011d8000800003f */
[----:B------:R-:W-:Y:S05]  /*22b80*/  @P0 BRA `(.L_x_565) ;  /* 0x0000000000040947 */ /* 0x000fea0003800000 */
[----:B------:R-:W-:Y:S01]  /*22b90*/  BPT.TRAP 0x1 ;  /* 0x000000040000795c */ /* 0x000fe20000300000 */
.L_x_565:
[----:B------:R-:W-:Y:S01]  /*22ba0*/  R2UR UR8, R8 ;  /* 0x00000000080872ca */ /* 0x000fe200000e0000 */
[----:B------:R-:W-:Y:S01]  /*22bb0*/  VIADD R3, R3, 0xffffffff ;  /* 0xffffffff03037836 */ /* 0x000fe20000000000 */
[----:B------:R-:W-:Y:S01]  /*22bc0*/  R2UR UR25, R17 ;  /* 0x00000000111972ca */ /* 0x000fe200000e0000 */
[----:B------:R-:W-:Y:S01]  /*22bd0*/  UIADD3 UR14, UP0, UR32, 0xf0, URZ ;  /* 0x000000f0200e7890 */ /* 0x000fe2000ff1e03f */
[----:B------:R-:W-:Y:S01]  /*22be0*/  R2UR UR26, R2 ;  /* 0x00000000021a72ca */ /* 0x000fe200000e0000 */
[----:B------:R-:W-:Y:S01]  /*22bf0*/  UIADD3 UR34, UP1, UR32, 0x1f0, URZ ;  /* 0x000001f020227890 */ /* 0x000fe2000ff3e03f */
[----:B------:R-:W-:Y:S01]  /*22c00*/  R2UR UR9, R12 ;  /* 0x000000000c0972ca */ /* 0x000fe200000e0000 */
[----:B------:R-:W-:Y:S01]  /*22c10*/  UIADD3.X UR15, URZ, UR33, URZ, UP0, !UPT ;  /* 0x000000213f0f7290 */ /* 0x000fe200087fe43f */
[----:B------:R-:W-:Y:S01]  /*22c20*/  R2UR UR10, R13 ;  /* 0x000000000d0a72ca */ /* 0x000fe200000e0000 */
[----:B------:R-:W-:Y:S01]  /*22c30*/  UPRMT UR19, URZ, 0x5410, UR18 ;  /* 0x000054103f137896 */ /* 0x000fe20008000012 */
[----:B------:R-:W-:Y:S01]  /*22c40*/  R2UR UR12, R10 ;  /* 0x000000000a0c72ca */ /* 0x000fe200000e0000 */
[----:B------:R-:W-:Y:S01]  /*22c50*/  VIADD R8, R8, 0x1 ;  /* 0x0000000108087836 */ /* 0x000fe20000000000 */
[----:B------:R-:W-:Y:S01]  /*22c60*/  R2UR UR30, R4 ;  /* 0x00000000041e72ca */ /* 0x000fe200000e0000 */
[----:B------:R-:W-:Y:S01]  /*22c70*/  USHF.L.U32 UR8, UR8, 0xd, URZ ;  /* 0x0000000d08087899 */ /* 0x000fe2000800063f */
[----:B------:R-:W-:Y:S01]  /*22c80*/  ISETP.GT.AND P1, PT, R3, 0x1, PT ;  /* 0x000000010300780c */ /* 0x000fe20003f24270 */
[----:B------:R-:W-:Y:S01]  /*22c90*/  UPRMT UR31, URZ, 0x5410, UR17 ;  /* 0x000054103f1f7896 */ /* 0x000fe20008000011 */
[C---:B------:R-:W-:Y:S01]  /*22ca0*/  ISETP.NE.AND P0, PT, R8.reuse, 0xe, PT ;  /* 0x0000000e0800780c */ /* 0x040fe20003f05270 */
[----:B------:R-:W-:Y:S01]  /*22cb0*/  ULEA UR11, UR28, UR8, 0xb ;  /* 0x000000081c0b7291 */ /* 0x000fe2000f8e583f */
[----:B------:R-:W-:Y:S01]  /*22cc0*/  VIADD R13, R13, 0x20 ;  /* 0x000000200d0d7836 */ /* 0x000fe20000000000 */
[----:B------:R-:W-:Y:S01]  /*22cd0*/  ULOP3.LUT UR8, UR8, 0x1800, UR29, 0xf8, !UPT ;  /* 0x0000180008087892 */ /* 0x000fe2000f8ef81d */
[----:B0-----:R-:W-:Y:S01]  /*22ce0*/  SEL R12, RZ, 0x1, P0 ;  /* 0x00000001ff0c7807 */ /* 0x001fe20000000000 */
[----:B------:R-:W-:Y:S01]  /*22cf0*/  UIADD3 UR24, UR25, 0x200, UR11 ;  /* 0x0000020019187890 */ /* 0x000fe2000fffe00b */
[----:B------:R-:W-:Y:S01]  /*22d00*/  SEL R8, R8, RZ, P0 ;  /* 0x000000ff08087207 */ /* 0x000fe20000000000 */
[----:B------:R-:W-:Y:S01]  /*22d10*/  UIADD3 UR25, UR25, 0x1c200, UR8 ;  /* 0x0001c20019197890 */ /* 0x000fe2000fffe008 */
[----:B------:R-:W-:Y:S01]  /*22d20*/  LOP3.LUT R5, R5, R12, RZ, 0x3c, !PT ;  /* 0x0000000c05057212 */ /* 0x000fe200078e3cff */
[----:B------:R-:W-:Y:S01]  /*22d30*/  UIADD3.X UR35, URZ, UR33, URZ, UP1, !UPT ;  /* 0x000000213f237290 */ /* 0x000fe20008ffe43f */
[----:B------:R-:W-:Y:S01]  /*22d40*/  UMOV UR20, 0x0 ;  /* 0x0000000000147882 */ /* 0x000fe20000000000 */
[----:B------:R-:W-:Y:S01]  /*22d50*/  UMOV UR21, 0x10000000 ;  /* 0x1000000000157882 */ /* 0x000fe20000000000 */
[----:B------:R-:W-:Y:S01]  /*22d60*/  UMOV UR11, UR26 ;  /* 0x0000001a000b7c82 */ /* 0x000fe20008000000 */
[----:B------:R-:W-:-:S02]  /*22d70*/  UMOV UR8, UR24 ;  /* 0x0000001800087c82 */ /* 0x000fc40008000000 */
[----:B------:R0:W-:Y:S02]  /*22d80*/  UTMALDG.3D.MULTICAST [UR8], [UR14], UR19, desc[UR20] ;  /* 0x000014080e0073b4 */ /* 0x0001e40008011813 */
[----:B0-----:R-:W-:Y:S01]  /*22d90*/  UMOV UR8, UR25 ;  /* 0x0000001900087c82 */ /* 0x001fe20008000000 */
[----:B------:R-:W-:Y:S02]  /*22da0*/  UMOV UR11, UR30 ;  /* 0x0000001e000b7c82 */ /* 0x000fe40008000000 */
[----:B------:R0:W-:Y:S02]  /*22db0*/  UTMALDG.3D.MULTICAST [UR8], [UR34], UR31, desc[UR20] ;  /* 0x00001408220073b4 */ /* 0x0001e4000801181f */
[----:B0-----:R-:W-:Y:S05]  /*22dc0*/  @P1 BRA `(.L_x_566) ;  /* 0xfffffffc00341947 */ /* 0x001fea000383ffff */
.L_x_563:
[----:B------:R-:W-:Y:S05]  /*22dd0*/  BSYNC B1 ;  /* 0x0000000000017941 */ /* 0x000fea0003800000 */
.L_x_562:
[----:B------:R-:W2:Y:S01]  /*22de0*/  LDL.LU R16, [R1+0x460] ;  /* 0x0004600001107983 */ /* 0x000ea20000300800 */
[----:B------:R-:W-:Y:S01]  /*22df0*/  LOP3.LUT P0, RZ, R9, 0xff, RZ, 0xc0, !PT ;  /* 0x000000ff09ff7812 */ /* 0x000fe2000780c0ff */
[C---:B------:R-:W-:Y:S01]  /*22e00*/  IMAD.IADD R4, R0.reuse, 0x1, R7 ;  /* 0x0000000100047824 */ /* 0x040fe200078e0207 */
[----:B------:R-:W-:Y:S01]  /*22e10*/  ULDC.64 UR8, c[0x0][0x650] ;  /* 0x0001940000087ab9 */ /* 0x000fe20000000a00 */
[----:B------:R-:W3:Y:S01]  /*22e20*/  LDL.LU R14, [R1+0x464] ;  /* 0x00046400010e7983 */ /* 0x000ee20000300800 */
[----:B------:R-:W-:Y:S01]  /*22e30*/  ISETP.GE.U32.AND P1, PT, R0, 0xe, PT ;  /* 0x0000000e0000780c */ /* 0x000fe20003f26070 */
[----:B------:R-:W-:Y:S01]  /*22e40*/  BSSY B1, `(.L_x_567) ;  /* 0x000006e000017945 */ /* 0x000fe20003800000 */
[----:B------:R-:W-:Y:S01]  /*22e50*/  IMAD.MOV.U32 R10, RZ, RZ, -0x1 ;  /* 0xffffffffff0a7424 */ /* 0x000fe200078e00ff */
[----:B------:R-:W-:-:S06]  /*22e60*/  PRMT R9, RZ, 0x7610, R9 ;  /* 0x00007610ff097816 */ /* 0x000fcc0000000009 */
[----:B------:R-:W0:Y:S01]  /*22e70*/  @P0 S2R R3, SR_CgaCtaId ;  /* 0x0000000000030919 */ /* 0x000e220000008800 */
[----:B------:R-:W-:-:S04]  /*22e80*/  @P0 MOV R2, 0x400 ;  /* 0x0000040000020802 */ /* 0x000fc80000000f00 */
[----:B0-----:R-:W-:-:S04]  /*22e90*/  @P0 LEA R2, R3, R2, 0x18 ;  /* 0x0000000203020211 */ /* 0x001fc800078ec0ff */
[----:B------:R0:W-:Y:S01]  /*22ea0*/  @P0 SYNCS.ARRIVE.TRANS64.A1T0 RZ, [R2+URZ+0xf8], RZ ;  /* 0x0000f8ff02ff09a7 */ /* 0x0001e2000810003f */
[----:B------:R-:W-:-:S04]  /*22eb0*/  ISETP.GT.U32.AND P0, PT, R4, 0xd, PT ;  /* 0x0000000d0400780c */ /* 0x000fc80003f04070 */
[----:B------:R-:W-:Y:S02]  /*22ec0*/  ISETP.LT.U32.AND P0, PT, R0, 0xe, P0 ;  /* 0x0000000e0000780c */ /* 0x000fe40000701070 */
[----:B0-----:R-:W-:-:S05]  /*22ed0*/  SHF.R.U32.HI R2, RZ, 0x1, R4 ;  /* 0x00000001ff027819 */ /* 0x001fca0000011604 */
[----:B------:R-:W-:-:S05]  /*22ee0*/  IMAD.WIDE.U32 R2, R2, -0x6db6db6d, RZ ;  /* 0x9249249302027825 */ /* 0x000fca00078e00ff */
[----:B------:R-:W-:Y:S02]  /*22ef0*/  SHF.R.U32.HI R5, RZ, 0x2, R3 ;  /* 0x00000002ff057819 */ /* 0x000fe40000011603 */
[----:B------:R-:W-:Y:S02]  /*22f00*/  SEL R3, RZ, 0x1, !P0 ;  /* 0x00000001ff037807 */ /* 0x000fe40004000000 */
[----:B------:R-:W-:Y:S01]  /*22f10*/  PRMT R2, RZ, 0x7610, R2 ;  /* 0x00007610ff027816 */ /* 0x000fe20000000002 */
[----:B------:R-:W-:Y:S01]  /*22f20*/  IMAD R7, R5, -0xe, R4 ;  /* 0xfffffff205077824 */ /* 0x000fe200078e0204 */
[----:B------:R-:W-:Y:S01]  /*22f30*/  LOP3.LUT R6, R6, R3, RZ, 0x3c, !PT ;  /* 0x0000000306067212 */ /* 0x000fe200078e3cff */
[----:B------:R-:W-:-:S03]  /*22f40*/  IMAD.MOV.U32 R4, RZ, RZ, -0x1 ;  /* 0xffffffffff047424 */ /* 0x000fc600078e00ff */
[----:B------:R-:W-:Y:S01]  /*22f50*/  @P1 LOP3.LUT R6, R6, 0x1, R5, 0x78, !PT ;  /* 0x0000000106061812 */ /* 0x000fe200078e7805 */
[----:B------:R-:W-:Y:S01]  /*22f60*/  IMAD.MOV.U32 R5, RZ, RZ, -0x1 ;  /* 0xffffffffff057424 */ /* 0x000fe200078e00ff */
[----:B---3--:R-:W-:-:S04]  /*22f70*/  IADD3 R14, P0, R14, UR22, RZ ;  /* 0x000000160e0e7c10 */ /* 0x008fc8000ff1e0ff */
[----:B--2---:R-:W-:Y:S01]  /*22f80*/  IADD3.X R16, R16, UR16, RZ, P0, !PT ;  /* 0x0000001010107c10 */ /* 0x004fe200087fe4ff */
[----:B------:R0:W-:Y:S01]  /*22f90*/  STL [R1+0x464], R14 ;  /* 0x0004640e01007387 */ /* 0x0001e20000100800 */
[----:B------:R-:W-:-:S03]  /*22fa0*/  ISETP.GE.U32.AND P0, PT, R14, UR8, PT ;  /* 0x000000080e007c0c */ /* 0x000fc6000bf06070 */
[----:B------:R0:W-:Y:S01]  /*22fb0*/  STL [R1+0x460], R16 ;  /* 0x0004601001007387 */ /* 0x0001e20000100800 */
[----:B------:R-:W-:-:S13]  /*22fc0*/  ISETP.GE.U32.AND.EX P0, PT, R16, UR9, PT, P0 ;  /* 0x0000000910007c0c */ /* 0x000fda000bf06100 */
[----:B0-----:R-:W-:Y:S05]  /*22fd0*/  @P0 BRA `(.L_x_568) ;  /* 0x0000000400500947 */ /* 0x001fea0003800000 */
[----:B------:R-:W0:Y:S01]  /*22fe0*/  S2R R8, SR_CTAID.X ;  /* 0x0000000000087919 */ /* 0x000e220000002500 */
[----:B------:R-:W-:Y:S01]  /*22ff0*/  ULDC UR8, c[0x0][0x150] ;  /* 0x0000540000087ab9 */ /* 0x000fe20000000800 */
[----:B------:R-:W1:Y:S01]  /*23000*/  LDC R3, c[0x0][0x144] ;  /* 0x00005100ff037b82 */ /* 0x000e620000000800 */
[----:B------:R-:W-:Y:S01]  /*23010*/  ULDC UR11, c[0x0][0x630] ;  /* 0x00018c00000b7ab9 */ /* 0x000fe20000000800 */
[----:B------:R-:W2:Y:S06]  /*23020*/  S2R R5, SR_CTAID.Y ;  /* 0x0000000000057919 */ /* 0x000eac0000002600 */
[----:B------:R-:W3:Y:S01]  /*23030*/  LDC R12, c[0x0][0x148] ;  /* 0x00005200ff0c7b82 */ /* 0x000ee20000000800 */
[----:B0-----:R-:W-:-:S02]  /*23040*/  I2FP.F32.U32 R2, R8 ;  /* 0x0000000800027245 */ /* 0x001fc40000201000 */
[----:B--2---:R-:W-:-:S03]  /*23050*/  I2FP.F32.U32 R4, R5 ;  /* 0x0000000500047245 */ /* 0x004fc60000201000 */
[----:B------:R-:W-:Y:S01]  /*23060*/  FMUL R2, R2, UR8 ;  /* 0x0000000802027c20 */ /* 0x000fe20008400000 */
[----:B------:R-:W-:Y:S02]  /*23070*/  ULDC UR8, c[0x0][0x154] ;  /* 0x0000550000087ab9 */ /* 0x000fe40000000800 */
[----:B------:R-:W-:Y:S01]  /*23080*/  FMUL R10, R4, UR8 ;  /* 0x00000008040a7c20 */ /* 0x000fe20008400000 */
[----:B------:R-:W-:Y:S02]  /*23090*/  ULDC.64 UR8, c[0x0][0x628] ;  /* 0x00018a0000087ab9 */ /* 0x000fe40000000a00 */
[----:B------:R-:W0:Y:S01]  /*230a0*/  F2I.U32.TRUNC.NTZ R2, R2 ;  /* 0x0000000200027305 */ /* 0x000e22000020f000 */
[----:B------:R-:W-:-:S04]  /*230b0*/  ISETP.NE.U32.AND P0, PT, RZ, UR8, PT ;  /* 0x00000008ff007c0c */ /* 0x000fc8000bf05070 */
[----:B------:R-:W-:-:S03]  /*230c0*/  ISETP.NE.AND.EX P0, PT, RZ, UR9, PT, P0 ;  /* 0x00000009ff007c0c */ /* 0x000fc6000bf05300 */
[----:B------:R-:W2:Y:S01]  /*230d0*/  F2I.U32.TRUNC.NTZ R10, R10 ;  /* 0x0000000a000a7305 */ /* 0x000ea2000020f000 */
[----:B0-----:R-:W-:Y:S02]  /*230e0*/  IMAD.MOV R4, RZ, RZ, -R2 ;  /* 0x000000ffff047224 */ /* 0x001fe400078e0a02 */
[----:B------:R-:W-:Y:S02]  /*230f0*/  IMAD.MOV.U32 R2, RZ, RZ, R14 ;  /* 0x000000ffff027224 */ /* 0x000fe400078e000e */
[----:B-1----:R-:W-:Y:S02]  /*23100*/  IMAD R8, R3, R4, R8 ;  /* 0x0000000403087224 */ /* 0x002fe400078e0208 */
[----:B--2---:R-:W-:-:S04]  /*23110*/  IMAD.MOV R3, RZ, RZ, -R10 ;  /* 0x000000ffff037224 */ /* 0x004fc800078e0a0a */
[----:B---3--:R-:W-:Y:S02]  /*23120*/  @P4 IMAD R8, R12, R3, R5 ;  /* 0x000000030c084224 */ /* 0x008fe400078e0205 */
[----:B------:R-:W-:Y:S01]  /*23130*/  IMAD.MOV.U32 R3, RZ, RZ, R16 ;  /* 0x000000ffff037224 */ /* 0x000fe200078e0010 */
[----:B------:R-:W-:Y:S06]  /*23140*/  @!P0 BRA `(.L_x_569) ;  /* 0x0000000000288947 */ /* 0x000fec0003800000 */
[----:B------:R-:W-:Y:S02]  /*23150*/  ULDC UR10, c[0x0][0x634] ;  /* 0x00018d00000a7ab9 */ /* 0x000fe40000000800 */
[----:B------:R-:W-:-:S05]  /*23160*/  IADD3 R3, P0, R14, UR10, RZ ;  /* 0x0000000a0e037c10 */ /* 0x000fca000ff1e0ff */
[----:B------:R-:W-:-:S04]  /*23170*/  IMAD.X R11, RZ, RZ, R16, P0 ;  /* 0x000000ffff0b7224 */ /* 0x000fc800000e0610 */
[----:B------:R-:W-:-:S04]  /*23180*/  IMAD.WIDE.U32 R4, R11, UR8, RZ ;  /* 0x000000080b047c25 */ /* 0x000fc8000f8e00ff */
[----:B------:R-:W-:-:S04]  /*23190*/  IMAD.WIDE.U32 R4, P0, R3, UR9, R4 ;  /* 0x0000000903047c25 */ /* 0x000fc8000f800004 */
[----:B------:R-:W-:-:S04]  /*231a0*/  IMAD.WIDE.U32 R2, R3, UR8, RZ ;  /* 0x0000000803027c25 */ /* 0x000fc8000f8e00ff */
[----:B------:R-:W-:Y:S01]  /*231b0*/  IMAD.MOV.U32 R2, RZ, RZ, R5 ;  /* 0x000000ffff027224 */ /* 0x000fe200078e0005 */
[----:B------:R-:W-:Y:S01]  /*231c0*/  IADD3 RZ, P1, R3, R4, RZ ;  /* 0x0000000403ff7210 */ /* 0x000fe20007f3e0ff */
[----:B------:R-:W-:-:S04]  /*231d0*/  IMAD.X R3, RZ, RZ, RZ, P0 ;  /* 0x000000ffff037224 */ /* 0x000fc800000e06ff */
[----:B------:R-:W-:-:S08]  /*231e0*/  IMAD.WIDE.U32.X R2, R11, UR9, R2, P1 ;  /* 0x000000090b027c25 */ /* 0x000fd000088e0402 */
.L_x_569:
[--C-:B------:R-:W-:Y:S01]  /*231f0*/  SHF.R.U64 R10, R2, UR11, R3.reuse ;  /* 0x0000000b020a7c19 */ /* 0x100fe20008001203 */
[----:B------:R-:W-:Y:S01]  /*23200*/  ULDC.64 UR8, c[0x0][0x620] ;  /* 0x0001880000087ab9 */ /* 0x000fe20000000a00 */
[----:B------:R-:W-:Y:S01]  /*23210*/  SHF.R.U32.HI R2, RZ, UR11, R3 ;  /* 0x0000000bff027c19 */ /* 0x000fe20008011603 */
[----:B------:R-:W-:Y:S01]  /*23220*/  IMAD.MOV.U32 R3, RZ, RZ, R16 ;  /* 0x000000ffff037224 */ /* 0x000fe200078e0010 */
[----:B------:R-:W-:Y:S01]  /*23230*/  IADD3 R11, P0, RZ, -R10, RZ ;  /* 0x8000000aff0b7210 */ /* 0x000fe20007f1e0ff */
[----:B------:R-:W-:-:S04]  /*23240*/  ULDC.64 UR10, c[0x0][0x640] ;  /* 0x00019000000a7ab9 */ /* 0x000fc80000000a00 */
[----:B------:R-:W-:Y:S01]  /*23250*/  IMAD.X R2, RZ, RZ, ~R2, P0 ;  /* 0x000000ffff027224 */ /* 0x000fe200000e0e02 */
[----:B------:R-:W-:-:S03]  /*23260*/  ISETP.NE.U32.AND P0, PT, RZ, UR10, PT ;  /* 0x0000000aff007c0c */ /* 0x000fc6000bf05070 */
[----:B------:R-:W-:Y:S01]  /*23270*/  IMAD R2, R2, UR8, RZ ;  /* 0x0000000802027c24 */ /* 0x000fe2000f8e02ff */
[----:B------:R-:W-:-:S03]  /*23280*/  ISETP.NE.AND.EX P0, PT, RZ, UR11, PT, P0 ;  /* 0x0000000bff007c0c */ /* 0x000fc6000bf05300 */
[----:B------:R-:W-:Y:S02]  /*23290*/  IMAD R5, R11, UR9, R2 ;  /* 0x000000090b057c24 */ /* 0x000fe4000f8e0202 */
[----:B------:R-:W-:-:S04]  /*232a0*/  IMAD.MOV.U32 R2, RZ, RZ, R14 ;  /* 0x000000ffff027224 */ /* 0x000fc800078e000e */
[----:B------:R-:W-:Y:S01]  /*232b0*/  IMAD.WIDE.U32 R2, R11, UR8, R2 ;  /* 0x000000080b027c25 */ /* 0x000fe2000f8e0002 */
[----:B------:R-:W-:-:S03]  /*232c0*/  ULDC UR8, c[0x0][0x618] ;  /* 0x0001860000087ab9 */ /* 0x000fc60000000800 */
[----:B------:R-:W-:-:S05]  /*232d0*/  IMAD.IADD R3, R3, 0x1, R5 ;  /* 0x0000000103037824 */ /* 0x000fca00078e0205 */
[--C-:B------:R-:W-:Y:S02]  /*232e0*/  SHF.R.U64 R11, R2, UR8, R3.reuse ;  /* 0x00000008020b7c19 */ /* 0x100fe40008001203 */
[----:B------:R-:W-:Y:S01]  /*232f0*/  SHF.R.U32.HI R2, RZ, UR8, R3 ;  /* 0x00000008ff027c19 */ /* 0x000fe20008011603 */
[----:B------:R-:W-:-:S03]  /*23300*/  ULDC UR8, c[0x0][0x608] ;  /* 0x0001820000087ab9 */ /* 0x000fc60000000800 */
[--C-:B------:R-:W-:Y:S02]  /*23310*/  SHF.R.U64 R12, R11, UR8, R2.reuse ;  /* 0x000000080b0c7c19 */ /* 0x100fe40008001202 */
[----:B------:R-:W-:Y:S01]  /*23320*/  SHF.R.U32.HI R3, RZ, UR8, R2 ;  /* 0x00000008ff037c19 */ /* 0x000fe20008011602 */
[----:B------:R-:W-:-:S03]  /*23330*/  ULDC UR8, c[0x0][0x658] ;  /* 0x0001960000087ab9 */ /* 0x000fc60000000800 */
[--C-:B------:R-:W-:Y:S02]  /*23340*/  SHF.R.U64 R13, R12, UR8, R3.reuse ;  /* 0x000000080c0d7c19 */ /* 0x100fe40008001203 */
[----:B------:R-:W-:-:S03]  /*23350*/  SHF.R.U32.HI R14, RZ, UR8, R3 ;  /* 0x00000008ff0e7c19 */ /* 0x000fc60008011603 */
[----:B------:R-:W-:Y:S02]  /*23360*/  IMAD.MOV.U32 R2, RZ, RZ, R13 ;  /* 0x000000ffff027224 */ /* 0x000fe400078e000d */
        /* <DEDUP_REMOVED lines=12> */
.L_x_570:
[----:B------:R-:W-:Y:S01]  /*23430*/  ULDC UR8, c[0x0][0x648] ;  /* 0x0001920000087ab9 */ /* 0x000fe20000000800 */
[----:B------:R-:W-:Y:S02]  /*23440*/  LOP3.LUT R12, R12, UR7, RZ, 0xc0, !PT ;  /* 0x000000070c0c7c12 */ /* 0x000fe4000f8ec0ff */
[----:B------:R-:W-:Y:S01]  /*23450*/  SHF.R.U64 R3, R2, UR8, R3 ;  /* 0x0000000802037c19 */ /* 0x000fe20008001203 */
[----:B------:R-:W-:-:S04]  /*23460*/  ULDC UR8, c[0x0][0x638] ;  /* 0x00018e0000087ab9 */ /* 0x000fc80000000800 */
[----:B------:R-:W-:Y:S02]  /*23470*/  IMAD.MOV R2, RZ, RZ, -R3 ;  /* 0x000000ffff027224 */ /* 0x000fe400078e0a03 */
[----:B------:R-:W-:Y:S02]  /*23480*/  IMAD R5, R3, UR5, R12 ;  /* 0x0000000503057c24 */ /* 0x000fe4000f8e020c */
[----:B------:R-:W-:Y:S01]  /*23490*/  IMAD R13, R2, UR8, R13 ;  /* 0x00000008020d7c24 */ /* 0x000fe2000f8e020d */
[----:B------:R-:W-:Y:S01]  /*234a0*/  ULDC UR8, c[0x0][0x610] ;  /* 0x0001840000087ab9 */ /* 0x000fe20000000800 */
[----:B------:R-:W-:Y:S01]  /*234b0*/  LOP3.LUT R2, R11, UR4, RZ, 0xc0, !PT ;  /* 0x000000040b027c12 */ /* 0x000fe2000f8ec0ff */
[----:B------:R-:W-:Y:S01]  /*234c0*/  IMAD R8, R5, UR8, R8 ;  /* 0x0000000805087c24 */ /* 0x000fe2000f8e0208 */
[----:B------:R-:W-:-:S03]  /*234d0*/  ULDC UR8, c[0x0][0x600] ;  /* 0x0001800000087ab9 */ /* 0x000fc60000000800 */
[----:B------:R-:W-:Y:S02]  /*234e0*/  IMAD R13, R13, UR8, R2 ;  /* 0x000000080d0d7c24 */ /* 0x000fe4000f8e0202 */
[----:B------:R-:W-:-:S03]  /*234f0*/  IMAD.MOV.U32 R2, RZ, RZ, 0x1 ;  /* 0x00000001ff027424 */ /* 0x000fc600078e00ff */
[----:B------:R-:W-:Y:S02]  /*23500*/  SEL R4, R13, R8, !P4 ;  /* 0x000000080d047207 */ /* 0x000fe40006000000 */
[----:B------:R-:W-:-:S07]  /*23510*/  SEL R5, R8, R13, !P4 ;  /* 0x0000000d08057207 */ /* 0x000fce0006000000 */
.L_x_568:
[----:B------:R-:W-:Y:S05]  /*23520*/  BSYNC B1 ;  /* 0x0000000000017941 */ /* 0x000fea0003800000 */
.L_x_567:
[----:B------:R-:W-:-:S13]  /*23530*/  LOP3.LUT P0, RZ, R2, 0xff, RZ, 0xc0, !PT ;  /* 0x000000ff02ff7812 */ /* 0x000fda000780c0ff */
[----:B------:R-:W-:Y:S05]  /*23540*/  @P0 BRA `(.L_x_571) ;  /* 0xfffffff4001c0947 */ /* 0x000fea000383ffff */
[----:B------:R-:W-:Y:S05]  /*23550*/  BSYNC B0 ;  /* 0x0000000000007941 */ /* 0x000fea0003800000 */
.L_x_560:
[----:B------:R-:W-:-:S03]  /*23560*/  UMOV UR8, 0xffffffff ;  /* 0xffffffff00087882 */ /* 0x000fc60000000000 */
[----:B------:R-:W-:Y:S05]  /*23570*/  BRA.DIV UR8, `(.L_x_572) ;  /* 0x0000000a08907947 */ /* 0x000fea000b800000 */
[----:B------:R-:W-:-:S13]  /*23580*/  ELECT P0, URZ, PT ;  /* 0x00000000003f782f */ /* 0x000fda0003800000 */
.L_x_596:
[----:B------:R-:W-:Y:S04]  /*23590*/  BSSY B0, `(.L_x_573) ;  /* 0x0000086000007945 */ /* 0x000fe80003800000 */
[----:B------:R-:W-:Y:S05]  /*235a0*/  @!P0 BRA `(.L_x_574) ;  /* 0x0000000800108947 */ /* 0x000fea0003800000 */
[----:B------:R-:W-:-:S04]  /*235b0*/  ULOP3.LUT UR8, UR13, 0x2, URZ, 0xfc, !UPT ;  /* 0x000000020d087892 */ /* 0x000fc8000f8efc3f */
[----:B------:R-:W-:-:S06]  /*235c0*/  UISETP.NE.AND UP0, UPT, UR8, 0x3, UPT ;  /* 0x000000030800788c */ /* 0x000fcc000bf05270 */
[----:B------:R-:W-:-:S13]  /*235d0*/  PLOP3.LUT P0, PT, PT, PT, UP0, 0x80, 0x0 ;  /* 0x000000000000781c */ /* 0x000fda0003f0f008 */
[----:B------:R-:W-:Y:S05]  /*235e0*/  @!P0 BRA `(.L_x_575) ;  /* 0x0000000000048947 */ /* 0x000fea0003800000 */
[----:B------:R-:W-:Y:S01]  /*235f0*/  BPT.TRAP 0x1 ;  /* 0x000000040000795c */ /* 0x000fe20000300000 */
.L_x_575:
[----:B------:R-:W0:Y:S01]  /*23600*/  S2R R3, SR_CgaCtaId ;  /* 0x0000000000037919 */ /* 0x000e220000008800 */
[----:B------:R-:W-:Y:S02]  /*23610*/  MOV R0, 0x400 ;  /* 0x0000040000007802 */ /* 0x000fe40000000f00 */
[----:B------:R-:W-:Y:S02]  /*23620*/  SHF.L.U32 R2, R6, 0x1f, RZ ;  /* 0x0000001f06027819 */ /* 0x000fe400000006ff */
[----:B0-----:R-:W-:-:S05]  /*23630*/  LEA R0, R3, R0, 0x18 ;  /* 0x0000000003007211 */ /* 0x001fca00078ec0ff */
[----:B------:R-:W-:-:S04]  /*23640*/  VIADD R0, R0, 0x70 ;  /* 0x0000007000007836 */ /* 0x000fc80000000000 */
[----:B------:R-:W-:-:S04]  /*23650*/  IMAD R3, R7, 0x8, R0 ;  /* 0x0000000807037824 */ /* 0x000fc800078e0200 */
[----:B------:R-:W0:Y:S02]  /*23660*/  SYNCS.PHASECHK.TRANS64.TRYWAIT P0, [R3+URZ], R2 ;  /* 0x00000002030075a7 */ /* 0x000e24000800017f */
[----:B0-----:R-:W-:Y:S05]  /*23670*/  @!P0 BRA `(.L_x_576) ;  /* 0x0000000800708947 */ /* 0x001fea0003800000 */
.L_x_597:
[----:B------:R-:W-:-:S05]  /*23680*/  VIADD R7, R7, 0x1 ;  /* 0x0000000107077836 */ /* 0x000fca0000000000 */
[----:B------:R-:W-:-:S04]  /*23690*/  ISETP.NE.AND P0, PT, R7, 0xe, PT ;  /* 0x0000000e0700780c */ /* 0x000fc80003f05270 */
[----:B0-----:R-:W-:Y:S02]  /*236a0*/  SEL R3, RZ, 0x1, P0 ;  /* 0x00000001ff037807 */ /* 0x001fe40000000000 */
[----:B------:R-:W-:Y:S02]  /*236b0*/  SEL R7, R7, RZ, P0 ;  /* 0x000000ff07077207 */ /* 0x000fe40000000000 */
[----:B------:R-:W-:-:S03]  /*236c0*/  LOP3.LUT R6, R6, R3, RZ, 0x3c, !PT ;  /* 0x0000000306067212 */ /* 0x000fc600078e3cff */
[----:B------:R-:W-:Y:S01]  /*236d0*/  IMAD R3, R7, 0x8, R0 ;  /* 0x0000000807037824 */ /* 0x000fe200078e0200 */
[----:B------:R-:W-:-:S04]  /*236e0*/  SHF.L.U32 R2, R6, 0x1f, RZ ;  /* 0x0000001f06027819 */ /* 0x000fc800000006ff */
[----:B------:R-:W0:Y:S02]  /*236f0*/  SYNCS.PHASECHK.TRANS64.TRYWAIT P0, [R3+URZ], R2 ;  /* 0x00000002030075a7 */ /* 0x000e24000800017f */
[----:B0-----:R-:W-:Y:S05]  /*23700*/  @!P0 BRA `(.L_x_577) ;  /* 0x0000000800608947 */ /* 0x001fea0003800000 */
.L_x_598:
[----:B0-----:R-:W-:-:S05]  /*23710*/  VIADD R2, R7, 0x1 ;  /* 0x0000000107027836 */ /* 0x001fca0000000000 */
[----:B------:R-:W-:-:S04]  /*23720*/  ISETP.NE.AND P0, PT, R2, 0xe, PT ;  /* 0x0000000e0200780c */ /* 0x000fc80003f05270 */
[----:B------:R-:W-:Y:S02]  /*23730*/  SEL R3, RZ, 0x1, P0 ;  /* 0x00000001ff037807 */ /* 0x000fe40000000000 */
[----:B------:R-:W-:Y:S02]  /*23740*/  SEL R5, R2, RZ, P0 ;  /* 0x000000ff02057207 */ /* 0x000fe40000000000 */
[----:B------:R-:W-:-:S03]  /*23750*/  LOP3.LUT R6, R6, R3, RZ, 0x3c, !PT ;  /* 0x0000000306067212 */ /* 0x000fc600078e3cff */
[----:B------:R-:W-:Y:S01]  /*23760*/  IMAD R3, R5, 0x8, R0 ;  /* 0x0000000805037824 */ /* 0x000fe200078e0200 */
[----:B------:R-:W-:-:S04]  /*23770*/  SHF.L.U32 R2, R6, 0x1f, RZ ;  /* 0x0000001f06027819 */ /* 0x000fc800000006ff */
[----:B------:R-:W0:Y:S02]  /*23780*/  SYNCS.PHASECHK.TRANS64.TRYWAIT P0, [R3+URZ], R2 ;  /* 0x00000002030075a7 */ /* 0x000e24000800017f */
[----:B0-----:R-:W-:Y:S05]  /*23790*/  @!P0 BRA `(.L_x_578) ;  /* 0x0000000800508947 */ /* 0x001fea0003800000 */
.L_x_599:
        /* <DEDUP_REMOVED lines=9> */
.L_x_600:
        /* <DEDUP_REMOVED lines=9> */
.L_x_601:
        /* <DEDUP_REMOVED lines=9> */
.L_x_602:
        /* <DEDUP_REMOVED lines=9> */
.L_x_603:
        /* <DEDUP_REMOVED lines=9> */
.L_x_604:
        /* <DEDUP_REMOVED lines=9> */
.L_x_605:
        /* <DEDUP_REMOVED lines=9> */
.L_x_606:
        /* <DEDUP_REMOVED lines=9> */
.L_x_607:
        /* <DEDUP_REMOVED lines=9> */
.L_x_608:
        /* <DEDUP_REMOVED lines=9> */
.L_x_609:
[----:B0-----:R-:W-:-:S05]  /*23d40*/  VIADD R2, R5, 0x1 ;  /* 0x0000000105027836 */ /* 0x001fca0000000000 */
[----:B------:R-:W-:-:S04]  /*23d50*/  ISETP.NE.AND P0, PT, R2, 0xe, PT ;  /* 0x0000000e0200780c */ /* 0x000fc80003f05270 */
[----:B------:R-:W-:Y:S02]  /*23d60*/  SEL R4, RZ, 0x1, P0 ;  /* 0x00000001ff047807 */ /* 0x000fe40000000000 */
[----:B------:R-:W-:Y:S02]  /*23d70*/  SEL R3, R2, RZ, P0 ;  /* 0x000000ff02037207 */ /* 0x000fe40000000000 */
[----:B------:R-:W-:-:S03]  /*23d80*/  LOP3.LUT R4, R7, R4, RZ, 0x3c, !PT ;  /* 0x0000000407047212 */ /* 0x000fc600078e3cff */
[----:B------:R-:W-:Y:S01]  /*23d90*/  IMAD R3, R3, 0x8, R0 ;  /* 0x0000000803037824 */ /* 0x000fe200078e0200 */
[----:B------:R-:W-:-:S07]  /*23da0*/  SHF.L.U32 R0, R4, 0x1f, RZ ;  /* 0x0000001f04007819 */ /* 0x000fce00000006ff */
.L_x_589:
[----:B0-----:R0:W1:Y:S02]  /*23db0*/  SYNCS.PHASECHK.TRANS64.TRYWAIT P0, [R3+URZ], R0 ;  /* 0x00000000030075a7 */ /* 0x001064000800017f */
[----:B-1----:R-:W-:Y:S05]  /*23dc0*/  @!P0 NANOSLEEP.SYNCS 0x989680 ;  /* 0x009896800000895d */ /* 0x002fea0003900000 */
[----:B------:R-:W1:Y:S02]  /*23dd0*/  @!P0 SYNCS.PHASECHK.TRANS64 P0, [R3+URZ], R0 ;  /* 0x00000000030085a7 */ /* 0x000e64000800007f */
[----:B-1----:R-:W-:Y:S05]  /*23de0*/  @!P0 BRA `(.L_x_589) ;  /* 0xfffffffc00f08947 */ /* 0x002fea000383ffff */
.L_x_574:
[----:B------:R-:W-:Y:S05]  /*23df0*/  BSYNC B0 ;  /* 0x0000000000007941 */ /* 0x000fea0003800000 */
.L_x_573:
[----:B------:R-:W-:Y:S05]  /*23e00*/  EXIT ;  /* 0x000000000000794d */ /* 0x000fea0003800000 */
.L_x_22:
[----:B--2---:R-:W-:-:S04]  /*23e10*/  IMAD.U32 R3, RZ, RZ, UR7 ;  /* 0x00000007ff037e24 */ /* 0x004fc8000f8e00ff */
[----:B------:R2:W4:Y:S03]  /*23e20*/  SYNCS.PHASECHK.TRANS64.TRYWAIT P0, [R3+URZ], R0 ;  /* 0x00000000030075a7 */ /* 0x000526000800017f */
[----:B----4-:R-:W-:Y:S05]  /*23e30*/  @!P0 NANOSLEEP.SYNCS 0x989680 ;  /* 0x009896800000895d */ /* 0x010fea0003900000 */
[----:B------:R-:W4:Y:S02]  /*23e40*/  @!P0 SYNCS.PHASECHK.TRANS64 P0, [R3+URZ], R0 ;  /* 0x00000000030085a7 */ /* 0x000f24000800007f */
[----:B----4-:R-:W-:Y:S05]  /*23e50*/  @!P0 BRA `(.L_x_22) ;  /* 0xfffffffc00ec8947 */ /* 0x010fea000383ffff */
[----:B------:R-:W-:Y:S05]  /*23e60*/  BRA `(.L_x_21) ;  /* 0xfffffdf0004c7947 */ /* 0x000fea000383ffff */
.L_x_28:
[----:B-----5:R4:W-:Y:S02]  /*23e70*/  STL [R1+0x478], R0 ;  /* 0x0004780001007387 */ /* 0x0209e40000100800 */
[----:B----4-:R-:W-:-:S04]  /*23e80*/  IMAD.U32 R0, RZ, RZ, UR15 ;  /* 0x0000000fff007e24 */ /* 0x010fc8000f8e00ff */
[----:B------:R4:W0:Y:S03]  /*23e90*/  SYNCS.PHASECHK.TRANS64.TRYWAIT P0, [R0+URZ], R3 ;  /* 0x00000003000075a7 */ /* 0x000826000800017f */
[----:B0-----:R-:W-:Y:S05]  /*23ea0*/  @!P0 NANOSLEEP.SYNCS 0x989680 ;  /* 0x009896800000895d */ /* 0x001fea0003900000 */
[----:B------:R4:W0:Y:S02]  /*23eb0*/  @!P0 SYNCS.PHASECHK.TRANS64 P0, [R0+URZ], R3 ;  /* 0x00000003000085a7 */ /* 0x000824000800007f */
[----:B----4-:R4:W5:Y:S02]  /*23ec0*/  LDL.LU R0, [R1+0x478] ;  /* 0x0004780001007983 */ /* 0x0109640000300800 */
[----:B0---4-:R-:W-:Y:S05]  /*23ed0*/  @!P0 BRA `(.L_x_28) ;  /* 0xfffffffc00e48947 */ /* 0x011fea000383ffff */
[----:B------:R-:W-:Y:S05]  /*23ee0*/  BRA `(.L_x_27) ;  /* 0xfffffe28002c7947 */ /* 0x000fea000383ffff */
.L_x_561:
[----:B------:R-:W-:Y:S01]  /*23ef0*/  BSSY B1, `(.L_x_590) ;  /* 0x0000006000017945 */ /* 0x000fe20003800000 */
[----:B------:R-:W-:-:S07]  /*23f00*/  IMAD.MOV.U32 R2, RZ, RZ, -0x1 ;  /* 0xffffffffff027424 */ /* 0x000fce00078e00ff */
[----:B------:R-:W-:Y:S05]  /*23f10*/  WARPSYNC.COLLECTIVE R2, `(.L_x_591) ;  /* 0x00000000020c7348 */ /* 0x000fea0003c00000 */
[----:B------:R-:W-:Y:S02]  /*23f20*/  ELECT P0, UR62, PT ;  /* 0x00000000003e782f */ /* 0x000fe40003800000 */
[----:B------:R-:W-:Y:S01]  /*23f30*/  MOV R2, UR62 ;  /* 0x0000003e00027c02 */ /* 0x000fe20008000f00 */
[----:B------:R-:W-:Y:S10]  /*23f40*/  ENDCOLLECTIVE ;  /* 0x000000000000791b */ /* 0x000ff40003800000 */
.L_x_591:
[----:B------:R-:W-:Y:S05]  /*23f50*/  BSYNC B1 ;  /* 0x0000000000017941 */ /* 0x000fea0003800000 */
.L_x_590:
[----:B------:R-:W-:Y:S05]  /*23f60*/  BRA `(.L_x_592) ;  /* 0xffffffe800a07947 */ /* 0x000fea000383ffff */
.L_x_564:
[----:B0-----:R0:W1:Y:S02]  /*23f70*/  SYNCS.PHASECHK.TRANS64.TRYWAIT P0, [R12+URZ+0x70], R11 ;  /* 0x0000700b0c0075a7 */ /* 0x001064000800017f */
[----:B-1----:R-:W-:Y:S05]  /*23f80*/  @!P0 NANOSLEEP.SYNCS 0x989680 ;  /* 0x009896800000895d */ /* 0x002fea0003900000 */
[----:B------:R-:W1:Y:S02]  /*23f90*/  @!P0 SYNCS.PHASECHK.TRANS64 P0, [R12+URZ+0x70], R11 ;  /* 0x0000700b0c0085a7 */ /* 0x000e64000800007f */
[----:B-1----:R-:W-:Y:S05]  /*23fa0*/  @!P0 BRA `(.L_x_564) ;  /* 0xfffffffc00f08947 */ /* 0x002fea000383ffff */
[----:B------:R-:W-:Y:S05]  /*23fb0*/  BRA `(.L_x_593) ;  /* 0xffffffe800dc7947 */ /* 0x000fea000383ffff */
.L_x_572:
[----:B------:R-:W-:Y:S01]  /*23fc0*/  BSSY B0, `(.L_x_594) ;  /* 0x0000006000007945 */ /* 0x000fe20003800000 */
[----:B------:R-:W-:-:S07]  /*23fd0*/  IMAD.MOV.U32 R2, RZ, RZ, -0x1 ;  /* 0xffffffffff027424 */ /* 0x000fce00078e00ff */
[----:B------:R-:W-:Y:S05]  /*23fe0*/  WARPSYNC.COLLECTIVE R2, `(.L_x_595) ;  /* 0x00000000020c7348 */ /* 0x000fea0003c00000 */
[----:B------:R-:W-:Y:S02]  /*23ff0*/  ELECT P0, UR62, PT ;  /* 0x00000000003e782f */ /* 0x000fe40003800000 */
[----:B------:R-:W-:Y:S01]  /*24000*/  MOV R2, UR62 ;  /* 0x0000003e00027c02 */ /* 0x000fe20008000f00 */
[----:B------:R-:W-:Y:S10]  /*24010*/  ENDCOLLECTIVE ;  /* 0x000000000000791b */ /* 0x000ff40003800000 */
.L_x_595:
[----:B------:R-:W-:Y:S05]  /*24020*/  BSYNC B0 ;  /* 0x0000000000007941 */ /* 0x000fea0003800000 */
.L_x_594:
[----:B------:R-:W-:Y:S05]  /*24030*/  BRA `(.L_x_596) ;  /* 0xfffffff400547947 */ /* 0x000fea000383ffff */
.L_x_576:
[----:B0-----:R0:W1:Y:S02]  /*24040*/  SYNCS.PHASECHK.TRANS64.TRYWAIT P0, [R3+URZ], R2 ;  /* 0x00000002030075a7 */ /* 0x001064000800017f */
[----:B-1----:R-:W-:Y:S05]  /*24050*/  @!P0 NANOSLEEP.SYNCS 0x989680 ;  /* 0x009896800000895d */ /* 0x002fea0003900000 */
[----:B------:R-:W1:Y:S02]  /*24060*/  @!P0 SYNCS.PHASECHK.TRANS64 P0, [R3+URZ], R2 ;  /* 0x00000002030085a7 */ /* 0x000e64000800007f */
[----:B-1----:R-:W-:Y:S05]  /*24070*/  @!P0 BRA `(.L_x_576) ;  /* 0xfffffffc00f08947 */ /* 0x002fea000383ffff */
[----:B------:R-:W-:Y:S05]  /*24080*/  BRA `(.L_x_597) ;  /* 0xfffffff4007c7947 */ /* 0x000fea000383ffff */
.L_x_577:
[----:B0-----:R0:W1:Y:S02]  /*24090*/  SYNCS.PHASECHK.TRANS64.TRYWAIT P0, [R3+URZ], R2 ;  /* 0x00000002030075a7 */ /* 0x001064000800017f */
[----:B-1----:R-:W-:Y:S05]  /*240a0*/  @!P0 NANOSLEEP.SYNCS 0x989680 ;  /* 0x009896800000895d */ /* 0x002fea0003900000 */
[----:B------:R-:W1:Y:S02]  /*240b0*/  @!P0 SYNCS.PHASECHK.TRANS64 P0, [R3+URZ], R2 ;  /* 0x00000002030085a7 */ /* 0x000e64000800007f */
[----:B-1----:R-:W-:Y:S05]  /*240c0*/  @!P0 BRA `(.L_x_577) ;  /* 0xfffffffc00f08947 */ /* 0x002fea000383ffff */
[----:B------:R-:W-:Y:S05]  /*240d0*/  BRA `(.L_x_598) ;  /* 0xfffffff4008c7947 */ /* 0x000fea000383ffff */
.L_x_578:
[----:B0-----:R0:W1:Y:S02]  /*240e0*/  SYNCS.PHASECHK.TRANS64.TRYWAIT P0, [R3+URZ], R2 ;  /* 0x00000002030075a7 */ /* 0x001064000800017f */
[----:B-1----:R-:W-:Y:S05]  /*240f0*/  @!P0 NANOSLEEP.SYNCS 0x989680 ;  /* 0x009896800000895d */ /* 0x002fea0003900000 */
[----:B------:R-:W1:Y:S02]  /*24100*/  @!P0 SYNCS.PHASECHK.TRANS64 P0, [R3+URZ], R2 ;  /* 0x00000002030085a7 */ /* 0x000e64000800007f */
[----:B-1----:R-:W-:Y:S05]  /*24110*/  @!P0 BRA `(.L_x_578) ;  /* 0xfffffffc00f08947 */ /* 0x002fea000383ffff */
[----:B------:R-:W-:Y:S05]  /*24120*/  BRA `(.L_x_599) ;  /* 0xfffffff4009c7947 */ /* 0x000fea000383ffff */
.L_x_579:
[----:B0-----:R0:W1:Y:S02]  /*24130*/  SYNCS.PHASECHK.TRANS64.TRYWAIT P0, [R3+URZ], R2 ;  /* 0x00000002030075a7 */ /* 0x001064000800017f */
[----:B-1----:R-:W-:Y:S05]  /*24140*/  @!P0 NANOSLEEP.SYNCS 0x989680 ;  /* 0x009896800000895d */ /* 0x002fea0003900000 */
[----:B------:R-:W1:Y:S02]  /*24150*/  @!P0 SYNCS.PHASECHK.TRANS64 P0, [R3+URZ], R2 ;  /* 0x00000002030085a7 */ /* 0x000e64000800007f */
[----:B-1----:R-:W-:Y:S05]  /*24160*/  @!P0 BRA `(.L_x_579) ;  /* 0xfffffffc00f08947 */ /* 0x002fea000383ffff */
[----:B------:R-:W-:Y:S05]  /*24170*/  BRA `(.L_x_600) ;  /* 0xfffffff400ac7947 */ /* 0x000fea000383ffff */
.L_x_580:
[----:B0-----:R0:W1:Y:S02]  /*24180*/  SYNCS.PHASECHK.TRANS64.TRYWAIT P0, [R3+URZ], R2 ;  /* 0x00000002030075a7 */ /* 0x001064000800017f */
[----:B-1----:R-:W-:Y:S05]  /*24190*/  @!P0 NANOSLEEP.SYNCS 0x989680 ;  /* 0x009896800000895d */ /* 0x002fea0003900000 */
[----:B------:R-:W1:Y:S02]  /*241a0*/  @!P0 SYNCS.PHASECHK.TRANS64 P0, [R3+URZ], R2 ;  /* 0x00000002030085a7 */ /* 0x000e64000800007f */
[----:B-1----:R-:W-:Y:S05]  /*241b0*/  @!P0 BRA `(.L_x_580) ;  /* 0xfffffffc00f08947 */ /* 0x002fea000383ffff */
[----:B------:R-:W-:Y:S05]  /*241c0*/  BRA `(.L_x_601) ;  /* 0xfffffff400bc7947 */ /* 0x000fea000383ffff */
.L_x_581:
[----:B0-----:R0:W1:Y:S02]  /*241d0*/  SYNCS.PHASECHK.TRANS64.TRYWAIT P0, [R3+URZ], R2 ;  /* 0x00000002030075a7 */ /* 0x001064000800017f */
[----:B-1----:R-:W-:Y:S05]  /*241e0*/  @!P0 NANOSLEEP.SYNCS 0x989680 ;  /* 0x009896800000895d */ /* 0x002fea0003900000 */
[----:B------:R-:W1:Y:S02]  /*241f0*/  @!P0 SYNCS.PHASECHK.TRANS64 P0, [R3+URZ], R2 ;  /* 0x00000002030085a7 */ /* 0x000e64000800007f */
[----:B-1----:R-:W-:Y:S05]  /*24200*/  @!P0 BRA `(.L_x_581) ;  /* 0xfffffffc00f08947 */ /* 0x002fea000383ffff */
[----:B------:R-:W-:Y:S05]  /*24210*/  BRA `(.L_x_602) ;  /* 0xfffffff400cc7947 */ /* 0x000fea000383ffff */
.L_x_582:
[----:B0-----:R0:W1:Y:S02]  /*24220*/  SYNCS.PHASECHK.TRANS64.TRYWAIT P0, [R3+URZ], R2 ;  /* 0x00000002030075a7 */ /* 0x001064000800017f */
[----:B-1----:R-:W-:Y:S05]  /*24230*/  @!P0 NANOSLEEP.SYNCS 0x989680 ;  /* 0x009896800000895d */ /* 0x002fea0003900000 */
[----:B------:R-:W1:Y:S02]  /*24240*/  @!P0 SYNCS.PHASECHK.TRANS64 P0, [R3+URZ], R2 ;  /* 0x00000002030085a7 */ /* 0x000e64000800007f */
[----:B-1----:R-:W-:Y:S05]  /*24250*/  @!P0 BRA `(.L_x_582) ;  /* 0xfffffffc00f08947 */ /* 0x002fea000383ffff */
[----:B------:R-:W-:Y:S05]  /*24260*/  BRA `(.L_x_603) ;  /* 0xfffffff400dc7947 */ /* 0x000fea000383ffff */
.L_x_583:
[----:B0-----:R0:W1:Y:S02]  /*24270*/  SYNCS.PHASECHK.TRANS64.TRYWAIT P0, [R3+URZ], R2 ;  /* 0x00000002030075a7 */ /* 0x001064000800017f */
[----:B-1----:R-:W-:Y:S05]  /*24280*/  @!P0 NANOSLEEP.SYNCS 0x989680 ;  /* 0x009896800000895d */ /* 0x002fea0003900000 */
[----:B------:R-:W1:Y:S02]  /*24290*/  @!P0 SYNCS.PHASECHK.TRANS64 P0, [R3+URZ], R2 ;  /* 0x00000002030085a7 */ /* 0x000e64000800007f */
[----:B-1----:R-:W-:Y:S05]  /*242a0*/  @!P0 BRA `(.L_x_583) ;  /* 0xfffffffc00f08947 */ /* 0x002fea000383ffff */
[----:B------:R-:W-:Y:S05]  /*242b0*/  BRA `(.L_x_604) ;  /* 0xfffffff400ec7947 */ /* 0x000fea000383ffff */
.L_x_584:
[----:B0-----:R0:W1:Y:S02]  /*242c0*/  SYNCS.PHASECHK.TRANS64.TRYWAIT P0, [R3+URZ], R2 ;  /* 0x00000002030075a7 */ /* 0x001064000800017f */
[----:B-1----:R-:W-:Y:S05]  /*242d0*/  @!P0 NANOSLEEP.SYNCS 0x989680 ;  /* 0x009896800000895d */ /* 0x002fea0003900000 */
[----:B------:R-:W1:Y:S02]  /*242e0*/  @!P0 SYNCS.PHASECHK.TRANS64 P0, [R3+URZ], R2 ;  /* 0x00000002030085a7 */ /* 0x000e64000800007f */
[----:B-1----:R-:W-:Y:S05]  /*242f0*/  @!P0 BRA `(.L_x_584) ;  /* 0xfffffffc00f08947 */ /* 0x002fea000383ffff */
[----:B------:R-:W-:Y:S05]  /*24300*/  BRA `(.L_x_605) ;  /* 0xfffffff400fc7947 */ /* 0x000fea000383ffff */
.L_x_585:
[----:B0-----:R0:W1:Y:S02]  /*24310*/  SYNCS.PHASECHK.TRANS64.TRYWAIT P0, [R3+URZ], R2 ;  /* 0x00000002030075a7 */ /* 0x001064000800017f */
[----:B-1----:R-:W-:Y:S05]  /*24320*/  @!P0 NANOSLEEP.SYNCS 0x989680 ;  /* 0x009896800000895d */ /* 0x002fea0003900000 */
[----:B------:R-:W1:Y:S02]  /*24330*/  @!P0 SYNCS.PHASECHK.TRANS64 P0, [R3+URZ], R2 ;  /* 0x00000002030085a7 */ /* 0x000e64000800007f */
[----:B-1----:R-:W-:Y:S05]  /*24340*/  @!P0 BRA `(.L_x_585) ;  /* 0xfffffffc00f08947 */ /* 0x002fea000383ffff */
[----:B------:R-:W-:Y:S05]  /*24350*/  BRA `(.L_x_606) ;  /* 0xfffffff8000c7947 */ /* 0x000fea000383ffff */
.L_x_586:
[----:B0-----:R0:W1:Y:S02]  /*24360*/  SYNCS.PHASECHK.TRANS64.TRYWAIT P0, [R3+URZ], R2 ;  /* 0x00000002030075a7 */ /* 0x001064000800017f */
[----:B-1----:R-:W-:Y:S05]  /*24370*/  @!P0 NANOSLEEP.SYNCS 0x989680 ;  /* 0x009896800000895d */ /* 0x002fea0003900000 */
[----:B------:R-:W1:Y:S02]  /*24380*/  @!P0 SYNCS.PHASECHK.TRANS64 P0, [R3+URZ], R2 ;  /* 0x00000002030085a7 */ /* 0x000e64000800007f */
[----:B-1----:R-:W-:Y:S05]  /*24390*/  @!P0 BRA `(.L_x_586) ;  /* 0xfffffffc00f08947 */ /* 0x002fea000383ffff */
[----:B------:R-:W-:Y:S05]  /*243a0*/  BRA `(.L_x_607) ;  /* 0xfffffff8001c7947 */ /* 0x000fea000383ffff */
.L_x_587:
[----:B0-----:R0:W1:Y:S02]  /*243b0*/  SYNCS.PHASECHK.TRANS64.TRYWAIT P0, [R3+URZ], R2 ;  /* 0x00000002030075a7 */ /* 0x001064000800017f */
[----:B-1----:R-:W-:Y:S05]  /*243c0*/  @!P0 NANOSLEEP.SYNCS 0x989680 ;  /* 0x009896800000895d */ /* 0x002fea0003900000 */
[----:B------:R-:W1:Y:S02]  /*243d0*/  @!P0 SYNCS.PHASECHK.TRANS64 P0, [R3+URZ], R2 ;  /* 0x00000002030085a7 */ /* 0x000e64000800007f */
[----:B-1----:R-:W-:Y:S05]  /*243e0*/  @!P0 BRA `(.L_x_587) ;  /* 0xfffffffc00f08947 */ /* 0x002fea000383ffff */
[----:B------:R-:W-:Y:S05]  /*243f0*/  BRA `(.L_x_608) ;  /* 0xfffffff8002c7947 */ /* 0x000fea000383ffff */
.L_x_588:
[----:B0-----:R0:W1:Y:S02]  /*24400*/  SYNCS.PHASECHK.TRANS64.TRYWAIT P0, [R3+URZ], R2 ;  /* 0x00000002030075a7 */ /* 0x001064000800017f */
[----:B-1----:R-:W-:Y:S05]  /*24410*/  @!P0 NANOSLEEP.SYNCS 0x989680 ;  /* 0x009896800000895d */ /* 0x002fea0003900000 */
[----:B------:R-:W1:Y:S02]  /*24420*/  @!P0 SYNCS.PHASECHK.TRANS64 P0, [R3+URZ], R2 ;  /* 0x00000002030085a7 */ /* 0x000e64000800007f */
[----:B-1----:R-:W-:Y:S05]  /*24430*/  @!P0 BRA `(.L_x_588) ;  /* 0xfffffffc00f08947 */ /* 0x002fea000383ffff */
[----:B------:R-:W-:Y:S05]  /*24440*/  BRA `(.L_x_609) ;  /* 0xfffffff8003c7947 */ /* 0x000fea000383ffff */
.L_x_610:
[----:B------:R-:W-:-:S00]  /*24450*/  BRA `(.L_x_610) ;  /* 0xfffffffc00fc7947 */ /* 0x000fc0000383ffff */
[----:B------:R-:W-:-:S00]  /*24460*/  NOP ;  /* 0x0000000000007918 */ /* 0x000fc00000000000 */
        /* <DEDUP_REMOVED lines=9> */
.L_x_611:


//--------------------- .nv.shared._ZN7cutlass13device_kernelINS_4gemm6kernel13GemmUniversalIN4cute5tupleIJiiiiEEENS1_10collective13CollectiveMmaINS1_37MainloopSm90TmaGmmaWarpSpecializedFP8ILi14ENS5_IJNS4_1CILi4EEESB_NSA_ILi1EEEEEENS1_35KernelTmaWarpSpecializedCooperativeEEENS5_IJNSA_ILi256EEESG_NSA_ILi32EEEEEENS_12float_e4m3_tENS5_IJlSC_lEEESJ_SK_NS4_8TiledMMAINS4_8MMA_AtomIJNS4_4SM904GMMA31MMA_64x256x32_F32E4M3E4M3_SS_TNILNSO_7ScaleInE1ELSQ_1EEEEEENS4_6LayoutINS5_IJNSA_ILi2EEESC_SC_EEENS5_IJSC_NSA_ILi0EEESW_EEEEENS5_IJNS4_10UnderscoreESZ_SZ_EEEEENS4_23SM90_TMA_LOAD_MULTICASTENS4_14ComposedLayoutINS4_7SwizzleILi1ELi4ELi3EEENS4_18smem_ptr_flag_bitsILi8EEENST_INS5_IJNSA_ILi8EEESH_EEENS5_IJSH_SC_EEEEEEEvNS4_8identityES12_S1C_vS1D_EENS_8epilogue10collective6detail29Sm90TmaWarpSpecializedAdapterINS1G_15DefaultEpilogueISJ_SK_SK_NS1F_6thread17LinearCombinationISJ_Li1EffLNS1K_9ScaleType4KindE0ELNS_15FloatRoundStyleE2ESJ_EENS1_15EpilogueDefaultEEEEEvvEEEEvNT_6ParamsE --------------------------
	.section	.nv.shared._ZN7cutlass13device_kernelINS_4gemm6kernel13GemmUniversalIN4cute5tupleIJiiiiEEENS1_10collective13CollectiveMmaINS1_37MainloopSm90TmaGmmaWarpSpecializedFP8ILi14ENS5_IJNS4_1CILi4EEESB_NSA_ILi1EEEEEENS1_35KernelTmaWarpSpecializedCooperativeEEENS5_IJNSA_ILi256EEESG_NSA_ILi32EEEEEENS_12float_e4m3_tENS5_IJlSC_lEEESJ_SK_NS4_8TiledMMAINS4_8MMA_AtomIJNS4_4SM904GMMA31MMA_64x256x32_F32E4M3E4M3_SS_TNILNSO_7ScaleInE1ELSQ_1EEEEEENS4_6LayoutINS5_IJNSA_ILi2EEESC_SC_EEENS5_IJSC_NSA_ILi0EEESW_EEEEENS5_IJNS4_10UnderscoreESZ_SZ_EEEEENS4_23SM90_TMA_LOAD_MULTICASTENS4_14ComposedLayoutINS4_7SwizzleILi1ELi4ELi3EEENS4_18smem_ptr_flag_bitsILi8EEENST_INS5_IJNSA_ILi8EEESH_EEENS5_IJSH_SC_EEEEEEEvNS4_8identityES12_S1C_vS1D_EENS_8epilogue10collective6detail29Sm90TmaWarpSpecializedAdapterINS1G_15DefaultEpilogueISJ_SK_SK_NS1F_6thread17LinearCombinationISJ_Li1EffLNS1K_9ScaleType4KindE0ELNS_15FloatRoundStyleE2ESJ_EENS1_15EpilogueDefaultEEEEEvvEEEEvNT_6ParamsE,"aw",@nobits
	.sectionflags	@""
	.align	16
	.zero		1024


//--------------------- .nv.shared.reserved.0     --------------------------
	.section	.nv.shared.reserved.0,"aw",@nobits
	.weak		__nv_reservedSMEM_offset_0_alias
	.size		__nv_reservedSMEM_offset_0_alias, 0, 0
	.other		__nv_reservedSMEM_offset_0_alias,@"STO_CUDA_RESERVED_SHARED STV_DEFAULT"
__nv_reservedSMEM_offset_0_alias:
	.zero		0


//--------------------- .nv.global                --------------------------
	.section	.nv.global,"aw",@nobits
.nv.global:
	.type		_ZN40_INTERNAL_8609b516_4_k_cu_5bd4e58e_203094cute1_E,@object
	.size		_ZN40_INTERNAL_8609b516_4_k_cu_5bd4e58e_203094cute1_E,(_ZN40_INTERNAL_8609b516_4_k_cu_5bd4e58e_203094cuda3std3__45__cpo6cbeginE - _ZN40_INTERNAL_8609b516_4_k_cu_5bd4e58e_203094cute1_E)
_ZN40_INTERNAL_8609b516_4_k_cu_5bd4e58e_203094cute1_E:
	.zero		1
	.type		_ZN40_INTERNAL_8609b516_4_k_cu_5bd4e58e_203094cuda3std3__45__cpo6cbeginE,@object
	.size		_ZN40_INTERNAL_8609b516_4_k_cu_5bd4e58e_203094cuda3std3__45__cpo6cbeginE,(_ZN40_INTERNAL_8609b516_4_k_cu_5bd4e58e_203094cuda3std3__48in_placeE - _ZN40_INTERNAL_8609b516_4_k_cu_5bd4e58e_203094cuda3std3__45__cpo6cbeginE)
_ZN40_INTERNAL_8609b516_4_k_cu_5bd4e58e_203094cuda3std3__45__cpo6cbeginE:
	.zero		1
	.type		_ZN40_INTERNAL_8609b516_4_k_cu_5bd4e58e_203094cuda3std3__48in_placeE,@object
	.size		_ZN40_INTERNAL_8609b516_4_k_cu_5bd4e58e_203094cuda3std3__48in_placeE,(_ZN40_INTERNAL_8609b516_4_k_cu_5bd4e58e_203094cuda3std6ranges3__45__cpo9iter_moveE - _ZN40_INTERNAL_8609b516_4_k_cu_5bd4e58e_203094cuda3std3__48in_placeE)
_ZN40_INTERNAL_8609b516_4_k_cu_5bd4e58e_203094cuda3std3__48in_placeE:
	.zero		1
	.type		_ZN40_INTERNAL_8609b516_4_k_cu_5bd4e58e_203094cuda3std6ranges3__45__cpo9iter_moveE,@object
	.size		_ZN40_INTERNAL_8609b516_4_k_cu_5bd4e58e_203094cuda3std6ranges3__45__cpo9iter_moveE,(_ZN40_INTERNAL_8609b516_4_k_cu_5bd4e58e_203094cuda3std3__45__cpo5beginE - _ZN40_INTERNAL_8609b516_4_k_cu_5bd4e58e_203094cuda3std6ranges3__45__cpo9iter_moveE)
_ZN40_INTERNAL_8609b516_4_k_cu_5bd4e58e_203094cuda3std6ranges3__45__cpo9iter_moveE:
	.zero		1
	.type		_ZN40_INTERNAL_8609b516_4_k_cu_5bd4e58e_203094cuda3std3__45__cpo5beginE,@object
	.size		_ZN40_INTERNAL_8609b516_4_k_cu_5bd4e58e_203094cuda3std3__45__cpo5beginE,(_ZN40_INTERNAL_8609b516_4_k_cu_5bd4e58e_203094cuda3std3__442_GLOBAL__N__8609b516_4_k_cu_5bd4e58e_203096ignoreE - _ZN40_INTERNAL_8609b516_4_k_cu_5bd4e58e_203094cuda3std3__45__cpo5beginE)
_ZN40_INTERNAL_8609b516_4_k_cu_5bd4e58e_203094cuda3std3__45__cpo5beginE:
	.zero		1
	.type		_ZN40_INTERNAL_8609b516_4_k_cu_5bd4e58e_203094cuda3std3__442_GLOBAL__N__8609b516_4_k_cu_5bd4e58e_203096ignoreE,@object
	.size		_ZN40_INTERNAL_8609b516_4_k_cu_5bd4e58e_203094cuda3std3__442_GLOBAL__N__8609b516_4_k_cu_5bd4e58e_203096ignoreE,(_ZN40_INTERNAL_8609b516_4_k_cu_5bd4e58e_203094cute7productE - _ZN40_INTERNAL_8609b516_4_k_cu_5bd4e58e_203094cuda3std3__442_GLOBAL__N__8609b516_4_k_cu_5bd4e58e_203096ignoreE)
_ZN40_INTERNAL_8609b516_4_k_cu_5bd4e58e_203094cuda3std3__442_GLOBAL__N__8609b516_4_k_cu_5bd4e58e_203096ignoreE:
	.zero		1
	.type		_ZN40_INTERNAL_8609b516_4_k_cu_5bd4e58e_203094cute7productE,@object
	.size		_ZN40_INTERNAL_8609b516_4_k_cu_5bd4e58e_203094cute7productE,(_ZN40_INTERNAL_8609b516_4_k_cu_5bd4e58e_203094cuda3std3__45__cpo3endE - _ZN40_INTERNAL_8609b516_4_k_cu_5bd4e58e_203094cute7productE)
_ZN40_INTERNAL_8609b516_4_k_cu_5bd4e58e_203094cute7productE:
	.zero		1
	.type		_ZN40_INTERNAL_8609b516_4_k_cu_5bd4e58e_203094cuda3std3__45__cpo3endE,@object
	.size		_ZN40_INTERNAL_8609b516_4_k_cu_5bd4e58e_203094cuda3std3__45__cpo3endE,(_ZN40_INTERNAL_8609b516_4_k_cu_5bd4e58e_203094cuda3std3__419piecewise_constructE - _ZN40_INTERNAL_8609b516_4_k_cu_5bd4e58e_203094cuda3std3__45__cpo3endE)
_ZN40_INTERNAL_8609b516_4_k_cu_5bd4e58e_203094cuda3std3__45__cpo3endE:
	.zero		1
	.type		_ZN40_INTERNAL_8609b516_4_k_cu_5bd4e58e_203094cuda3std3__419piecewise_constructE,@object
	.size		_ZN40_INTERNAL_8609b516_4_k_cu_5bd4e58e_203094cuda3std3__419piecewise_constructE,(_ZN40_INTERNAL_8609b516_4_k_cu_5bd4e58e_203094cuda3std3__45__cpo4cendE - _ZN40_INTERNAL_8609b516_4_k_cu_5bd4e58e_203094cuda3std3__419piecewise_constructE)
_ZN40_INTERNAL_8609b516_4_k_cu_5bd4e58e_203094cuda3std3__419piecewise_constructE:
	.zero		1
	.type		_ZN40_INTERNAL_8609b516_4_k_cu_5bd4e58e_203094cuda3std3__45__cpo4cendE,@object
	.size		_ZN40_INTERNAL_8609b516_4_k_cu_5bd4e58e_203094cuda3std3__45__cpo4cendE,(_ZN40_INTERNAL_8609b516_4_k_cu_5bd4e58e_203094cuda3std6ranges3__45__cpo4swapE - _ZN40_INTERNAL_8609b516_4_k_cu_5bd4e58e_203094cuda3std3__45__cpo4cendE)
_ZN40_INTERNAL_8609b516_4_k_cu_5bd4e58e_203094cuda3std3__45__cpo4cendE:
	.zero		1
	.type		_ZN40_INTERNAL_8609b516_4_k_cu_5bd4e58e_203094cuda3std6ranges3__45__cpo4swapE,@object
	.size		_ZN40_INTERNAL_8609b516_4_k_cu_5bd4e58e_203094cuda3std6ranges3__45__cpo4swapE,(.L_7 - _ZN40_INTERNAL_8609b516_4_k_cu_5bd4e58e_203094cuda3std6ranges3__45__cpo4swapE)
_ZN40_INTERNAL_8609b516_4_k_cu_5bd4e58e_203094cuda3std6ranges3__45__cpo4swapE:
	.zero		1
.L_7:


//--------------------- .nv.constant0._ZN7cutlass13device_kernelINS_4gemm6kernel13GemmUniversalIN4cute5tupleIJiiiiEEENS1_10collective13CollectiveMmaINS1_37MainloopSm90TmaGmmaWarpSpecializedFP8ILi14ENS5_IJNS4_1CILi4EEESB_NSA_ILi1EEEEEENS1_35KernelTmaWarpSpecializedCooperativeEEENS5_IJNSA_ILi256EEESG_NSA_ILi32EEEEEENS_12float_e4m3_tENS5_IJlSC_lEEESJ_SK_NS4_8TiledMMAINS4_8MMA_AtomIJNS4_4SM904GMMA31MMA_64x256x32_F32E4M3E4M3_SS_TNILNSO_7ScaleInE1ELSQ_1EEEEEENS4_6LayoutINS5_IJNSA_ILi2EEESC_SC_EEENS5_IJSC_NSA_ILi0EEESW_EEEEENS5_IJNS4_10UnderscoreESZ_SZ_EEEEENS4_23SM90_TMA_LOAD_MULTICASTENS4_14ComposedLayoutINS4_7SwizzleILi1ELi4ELi3EEENS4_18smem_ptr_flag_bitsILi8EEENST_INS5_IJNSA_ILi8EEESH_EEENS5_IJSH_SC_EEEEEEEvNS4_8identityES12_S1C_vS1D_EENS_8epilogue10collective6detail29Sm90TmaWarpSpecializedAdapterINS1G_15DefaultEpilogueISJ_SK_SK_NS1F_6thread17LinearCombinationISJ_Li1EffLNS1K_9ScaleType4KindE0ELNS_15FloatRoundStyleE2ESJ_EENS1_15EpilogueDefaultEEEEEvvEEEEvNT_6ParamsE --------------------------
	.section	.nv.constant0._ZN7cutlass13device_kernelINS_4gemm6kernel13GemmUniversalIN4cute5tupleIJiiiiEEENS1_10collective13CollectiveMmaINS1_37MainloopSm90TmaGmmaWarpSpecializedFP8ILi14ENS5_IJNS4_1CILi4EEESB_NSA_ILi1EEEEEENS1_35KernelTmaWarpSpecializedCooperativeEEENS5_IJNSA_ILi256EEESG_NSA_ILi32EEEEEENS_12float_e4m3_tENS5_IJlSC_lEEESJ_SK_NS4_8TiledMMAINS4_8MMA_AtomIJNS4_4SM904GMMA31MMA_64x256x32_F32E4M3E4M3_SS_TNILNSO_7ScaleInE1ELSQ_1EEEEEENS4_6LayoutINS5_IJNSA_ILi2EEESC_SC_EEENS5_IJSC_NSA_ILi0EEESW_EEEEENS5_IJNS4_10UnderscoreESZ_SZ_EEEEENS4_23SM90_TMA_LOAD_MULTICASTENS4_14ComposedLayoutINS4_7SwizzleILi1ELi4ELi3EEENS4_18smem_ptr_flag_bitsILi8EEENST_INS5_IJNSA_ILi8EEESH_EEENS5_IJSH_SC_EEEEEEEvNS4_8identityES12_S1C_vS1D_EENS_8epilogue10collective6detail29Sm90TmaWarpSpecializedAdapterINS1G_15DefaultEpilogueISJ_SK_SK_NS1F_6thread17LinearCombinationISJ_Li1EffLNS1K_9ScaleType4KindE0ELNS_15FloatRoundStyleE2ESJ_EENS1_15EpilogueDefaultEEEEEvvEEEEvNT_6ParamsE,"a",@progbits
	.sectionflags	@""
	.align	4
.nv.constant0._ZN7cutlass13device_kernelINS_4gemm6kernel13GemmUniversalIN4cute5tupleIJiiiiEEENS1_10collective13CollectiveMmaINS1_37MainloopSm90TmaGmmaWarpSpecializedFP8ILi14ENS5_IJNS4_1CILi4EEESB_NSA_ILi1EEEEEENS1_35KernelTmaWarpSpecializedCooperativeEEENS5_IJNSA_ILi256EEESG_NSA_ILi32EEEEEENS_12float_e4m3_tENS5_IJlSC_lEEESJ_SK_NS4_8TiledMMAINS4_8MMA_AtomIJNS4_4SM904GMMA31MMA_64x256x32_F32E4M3E4M3_SS_TNILNSO_7ScaleInE1ELSQ_1EEEEEENS4_6LayoutINS5_IJNSA_ILi2EEESC_SC_EEENS5_IJSC_NSA_ILi0EEESW_EEEEENS5_IJNS4_10UnderscoreESZ_SZ_EEEEENS4_23SM90_TMA_LOAD_MULTICASTENS4_14ComposedLayoutINS4_7SwizzleILi1ELi4ELi3EEENS4_18smem_ptr_flag_bitsILi8EEENST_INS5_IJNSA_ILi8EEESH_EEENS5_IJSH_SC_EEEEEEEvNS4_8identityES12_S1C_vS1D_EENS_8epilogue10collective6detail29Sm90TmaWarpSpecializedAdapterINS1G_15DefaultEpilogueISJ_SK_SK_NS1F_6thread17LinearCombinationISJ_Li1EffLNS1K_9ScaleType4KindE0ELNS_15FloatRoundStyleE2ESJ_EENS1_15EpilogueDefaultEEEEEvvEEEEvNT_6ParamsE:
	.zero		1664


//--------------------- SYMBOLS --------------------------

	.type		.nv.reservedSmem.offset0,@object
	.size		.nv.reservedSmem.offset0,0x4
